	.target	sm_100a

	.elftype	@"ET_EXEC"


//--------------------- .note.nv.tkinfo           --------------------------
	.section	.note.nv.tkinfo,"",@"SHT_NOTE"
	.sectionflags	@"SHF_NOTE_NV_TKINFO"
	.tkinfo
        /*0018*/ 	.word	0x00000002
        /*0030*/ 	.string	""
        /*0030*/ 	.string	"ptxas"
        /*0030*/ 	.string	"Cuda compilation tools, release 13.0, V13.0.88"
        /*0030*/ 	.string	"Build cuda_13.0.r13.0/compiler.36424714_0"
        /*0030*/ 	.string	"-arch sm_100a -m 64 "



//--------------------- .note.nv.cuinfo           --------------------------
	.section	.note.nv.cuinfo,"",@"SHT_NOTE"
	.sectionflags	@"SHF_NOTE_NV_CUINFO"
        /*0018*/ 	.short	0x0002
        /*001a*/ 	.short	0x0064
        /*001c*/ 	.short	0x0082
	.zero		2


//--------------------- .nv.info                  --------------------------
	.section	.nv.info,"",@"SHT_CUDA_INFO"
	.align	4


	//----- nvinfo : EIATTR_REGCOUNT
	.align		4
        /*0000*/ 	.byte	0x04, 0x2f
        /*0002*/ 	.short	(.L_19 - .L_18)
	.align		4
.L_18:
        /*0004*/ 	.word	index@(_ZN7cutlass13device_kernelINS_4gemm6kernel13GemmUniversalIN4cute5tupleIJiiiiEEENS1_10collective13CollectiveMmaINS1_35MainloopSm100TmaUmmaWarpSpecializedILi2ELi2ELi4ENS5_IJNS4_1CILi8EEENSA_ILi1EEESC_EEEEENS5_IJNSA_ILi64EEENSA_ILi256EEENSA_ILi128EEEEEENS_6half_tENS5_IJlSC_lEEESJ_SK_NS4_8TiledMMAINS4_8MMA_AtomIJNS4_20SM100_MMA_F16BF16_SSISJ_SJ_fLi64ELi256ELNS4_4UMMA5MajorE0ELSP_0ELNSO_7ScaleInE0ELSQ_0EEEEEENS4_6LayoutINS5_IJSC_SC_SC_EEENS5_IJNSA_ILi0EEESV_SV_EEEEENS5_IJNS4_10UnderscoreESY_SY_EEEEENS4_13SM90_TMA_LOADENS4_14ComposedLayoutINS4_7SwizzleILi3ELi4ELi3EEENS4_18smem_ptr_flag_bitsILi16EEENST_INS5_IJSB_SF_EEENS5_IJSF_SC_EEEEEEEvNS4_8identityENS4_23SM90_TMA_LOAD_MULTICASTES1A_vS1B_EENS_8epilogue10collective18CollectiveEpilogueINS1E_23Sm100TmaWarpSpecializedILi4ELi2ELi32ELb1ELb0EEEJSI_NS5_IJNST_ISF_SC_EES1J_EEESJ_SK_SJ_SK_NS1E_6fusion15FusionCallbacksIS1I_NS1L_17LinearCombinationISJ_fSJ_fLNS_15FloatRoundStyleE2EEESI_S1K_JEEENS4_5SM1004TMEM4LOAD26SM100_TMEM_LOAD_16dp256b8xES11_S1A_NS4_17SM75_U32x4_LDSM_NENS4_14SM90_TMA_STOREES1A_NS4_17SM90_U32x4_STSM_NENS4_39AutoVectorizingCopyWithAssumedAlignmentILi128EEEEEEvvEEEEvNT_6ParamsE)
        /*0008*/ 	.word	0x0000007a


	//----- nvinfo : EIATTR_FRAME_SIZE
	.align		4
.L_19:
        /*000c*/ 	.byte	0x04, 0x11
        /*000e*/ 	.short	(.L_21 - .L_20)
	.align		4
.L_20:
        /*0010*/ 	.word	index@($__internal_2_$__cuda_sm10x_tcgen05_guardrail_trap_unallocated_columns_being_dealloced)
        /*0014*/ 	.word	0x00000000


	//----- nvinfo : EIATTR_FRAME_SIZE
	.align		4
.L_21:
        /*0018*/ 	.byte	0x04, 0x11
        /*001a*/ 	.short	(.L_23 - .L_22)
	.align		4
.L_22:
        /*001c*/ 	.word	index@($__internal_1_$__cuda_sm10x_tcgen05_guardrail_trap_phase_invalid_during_alloc)
        /*0020*/ 	.word	0x00000000


	//----- nvinfo : EIATTR_FRAME_SIZE
	.align		4
.L_23:
        /*0024*/ 	.byte	0x04, 0x11
        /*0026*/ 	.short	(.L_25 - .L_24)
	.align		4
.L_24:
        /*0028*/ 	.word	index@($__internal_0_$__cuda_sm10x_tcgen05_guardrail_trap_col_being_dealloced_not_returned_by_alloc)
        /*002c*/ 	.word	0x00000000


	//----- nvinfo : EIATTR_FRAME_SIZE
	.align		4
.L_25:
        /*0030*/ 	.byte	0x04, 0x11
        /*0032*/ 	.short	(.L_27 - .L_26)
	.align		4
.L_26:
        /*0034*/ 	.word	index@(_ZN7cutlass13device_kernelINS_4gemm6kernel13GemmUniversalIN4cute5tupleIJiiiiEEENS1_10collective13CollectiveMmaINS1_35MainloopSm100TmaUmmaWarpSpecializedILi2ELi2ELi4ENS5_IJNS4_1CILi8EEENSA_ILi1EEESC_EEEEENS5_IJNSA_ILi64EEENSA_ILi256EEENSA_ILi128EEEEEENS_6half_tENS5_IJlSC_lEEESJ_SK_NS4_8TiledMMAINS4_8MMA_AtomIJNS4_20SM100_MMA_F16BF16_SSISJ_SJ_fLi64ELi256ELNS4_4UMMA5MajorE0ELSP_0ELNSO_7ScaleInE0ELSQ_0EEEEEENS4_6LayoutINS5_IJSC_SC_SC_EEENS5_IJNSA_ILi0EEESV_SV_EEEEENS5_IJNS4_10UnderscoreESY_SY_EEEEENS4_13SM90_TMA_LOADENS4_14ComposedLayoutINS4_7SwizzleILi3ELi4ELi3EEENS4_18smem_ptr_flag_bitsILi16EEENST_INS5_IJSB_SF_EEENS5_IJSF_SC_EEEEEEEvNS4_8identityENS4_23SM90_TMA_LOAD_MULTICASTES1A_vS1B_EENS_8epilogue10collective18CollectiveEpilogueINS1E_23Sm100TmaWarpSpecializedILi4ELi2ELi32ELb1ELb0EEEJSI_NS5_IJNST_ISF_SC_EES1J_EEESJ_SK_SJ_SK_NS1E_6fusion15FusionCallbacksIS1I_NS1L_17LinearCombinationISJ_fSJ_fLNS_15FloatRoundStyleE2EEESI_S1K_JEEENS4_5SM1004TMEM4LOAD26SM100_TMEM_LOAD_16dp256b8xES11_S1A_NS4_17SM75_U32x4_LDSM_NENS4_14SM90_TMA_STOREES1A_NS4_17SM90_U32x4_STSM_NENS4_39AutoVectorizingCopyWithAssumedAlignmentILi128EEEEEEvvEEEEvNT_6ParamsE)
        /*0038*/ 	.word	0x00000000


	//----- nvinfo : EIATTR_MIN_STACK_SIZE
	.align		4
.L_27:
        /*003c*/ 	.byte	0x04, 0x12
        /*003e*/ 	.short	(.L_29 - .L_28)
	.align		4
.L_28:
        /*0040*/ 	.word	index@(_ZN7cutlass13device_kernelINS_4gemm6kernel13GemmUniversalIN4cute5tupleIJiiiiEEENS1_10collective13CollectiveMmaINS1_35MainloopSm100TmaUmmaWarpSpecializedILi2ELi2ELi4ENS5_IJNS4_1CILi8EEENSA_ILi1EEESC_EEEEENS5_IJNSA_ILi64EEENSA_ILi256EEENSA_ILi128EEEEEENS_6half_tENS5_IJlSC_lEEESJ_SK_NS4_8TiledMMAINS4_8MMA_AtomIJNS4_20SM100_MMA_F16BF16_SSISJ_SJ_fLi64ELi256ELNS4_4UMMA5MajorE0ELSP_0ELNSO_7ScaleInE0ELSQ_0EEEEEENS4_6LayoutINS5_IJSC_SC_SC_EEENS5_IJNSA_ILi0EEESV_SV_EEEEENS5_IJNS4_10UnderscoreESY_SY_EEEEENS4_13SM90_TMA_LOADENS4_14ComposedLayoutINS4_7SwizzleILi3ELi4ELi3EEENS4_18smem_ptr_flag_bitsILi16EEENST_INS5_IJSB_SF_EEENS5_IJSF_SC_EEEEEEEvNS4_8identityENS4_23SM90_TMA_LOAD_MULTICASTES1A_vS1B_EENS_8epilogue10collective18CollectiveEpilogueINS1E_23Sm100TmaWarpSpecializedILi4ELi2ELi32ELb1ELb0EEEJSI_NS5_IJNST_ISF_SC_EES1J_EEESJ_SK_SJ_SK_NS1E_6fusion15FusionCallbacksIS1I_NS1L_17LinearCombinationISJ_fSJ_fLNS_15FloatRoundStyleE2EEESI_S1K_JEEENS4_5SM1004TMEM4LOAD26SM100_TMEM_LOAD_16dp256b8xES11_S1A_NS4_17SM75_U32x4_LDSM_NENS4_14SM90_TMA_STOREES1A_NS4_17SM90_U32x4_STSM_NENS4_39AutoVectorizingCopyWithAssumedAlignmentILi128EEEEEEvvEEEEvNT_6ParamsE)
        /*0044*/ 	.word	0x00000000
.L_29:


//--------------------- .nv.compat                --------------------------
	.section	.nv.compat,"",@"SHT_CUDA_COMPAT_INFO"
	.align	4
        /*0000*/ 	.byte	0x02, 0x09, 0x01, 0x00, 0x02, 0x02, 0x02, 0x00, 0x02, 0x05, 0x05, 0x00, 0x03, 0x07, 0x01, 0x01
        /*0010*/ 	.byte	0x02, 0x03, 0x01, 0x00, 0x02, 0x06, 0x01, 0x00, 0x04, 0x0b, 0x08, 0x00, 0x09, 0x00, 0x00, 0x00
        /*0020*/ 	.byte	0x00, 0x00, 0x00, 0x00


//--------------------- .nv.info._ZN7cutlass13device_kernelINS_4gemm6kernel13GemmUniversalIN4cute5tupleIJiiiiEEENS1_10collective13CollectiveMmaINS1_35MainloopSm100TmaUmmaWarpSpecializedILi2ELi2ELi4ENS5_IJNS4_1CILi8EEENSA_ILi1EEESC_EEEEENS5_IJNSA_ILi64EEENSA_ILi256EEENSA_ILi128EEEEEENS_6half_tENS5_IJlSC_lEEESJ_SK_NS4_8TiledMMAINS4_8MMA_AtomIJNS4_20SM100_MMA_F16BF16_SSISJ_SJ_fLi64ELi256ELNS4_4UMMA5MajorE0ELSP_0ELNSO_7ScaleInE0ELSQ_0EEEEEENS4_6LayoutINS5_IJSC_SC_SC_EEENS5_IJNSA_ILi0EEESV_SV_EEEEENS5_IJNS4_10UnderscoreESY_SY_EEEEENS4_13SM90_TMA_LOADENS4_14ComposedLayoutINS4_7SwizzleILi3ELi4ELi3EEENS4_18smem_ptr_flag_bitsILi16EEENST_INS5_IJSB_SF_EEENS5_IJSF_SC_EEEEEEEvNS4_8identityENS4_23SM90_TMA_LOAD_MULTICASTES1A_vS1B_EENS_8epilogue10collective18CollectiveEpilogueINS1E_23Sm100TmaWarpSpecializedILi4ELi2ELi32ELb1ELb0EEEJSI_NS5_IJNST_ISF_SC_EES1J_EEESJ_SK_SJ_SK_NS1E_6fusion15FusionCallbacksIS1I_NS1L_17LinearCombinationISJ_fSJ_fLNS_15FloatRoundStyleE2EEESI_S1K_JEEENS4_5SM1004TMEM4LOAD26SM100_TMEM_LOAD_16dp256b8xES11_S1A_NS4_17SM75_U32x4_LDSM_NENS4_14SM90_TMA_STOREES1A_NS4_17SM90_U32x4_STSM_NENS4_39AutoVectorizingCopyWithAssumedAlignmentILi128EEEEEEvvEEEEvNT_6ParamsE --------------------------
	.section	.nv.info._ZN7cutlass13device_kernelINS_4gemm6kernel13GemmUniversalIN4cute5tupleIJiiiiEEENS1_10collective13CollectiveMmaINS1_35MainloopSm100TmaUmmaWarpSpecializedILi2ELi2ELi4ENS5_IJNS4_1CILi8EEENSA_ILi1EEESC_EEEEENS5_IJNSA_ILi64EEENSA_ILi256EEENSA_ILi128EEEEEENS_6half_tENS5_IJlSC_lEEESJ_SK_NS4_8TiledMMAINS4_8MMA_AtomIJNS4_20SM100_MMA_F16BF16_SSISJ_SJ_fLi64ELi256ELNS4_4UMMA5MajorE0ELSP_0ELNSO_7ScaleInE0ELSQ_0EEEEEENS4_6LayoutINS5_IJSC_SC_SC_EEENS5_IJNSA_ILi0EEESV_SV_EEEEENS5_IJNS4_10UnderscoreESY_SY_EEEEENS4_13SM90_TMA_LOADENS4_14ComposedLayoutINS4_7SwizzleILi3ELi4ELi3EEENS4_18smem_ptr_flag_bitsILi16EEENST_INS5_IJSB_SF_EEENS5_IJSF_SC_EEEEEEEvNS4_8identityENS4_23SM90_TMA_LOAD_MULTICASTES1A_vS1B_EENS_8epilogue10collective18CollectiveEpilogueINS1E_23Sm100TmaWarpSpecializedILi4ELi2ELi32ELb1ELb0EEEJSI_NS5_IJNST_ISF_SC_EES1J_EEESJ_SK_SJ_SK_NS1E_6fusion15FusionCallbacksIS1I_NS1L_17LinearCombinationISJ_fSJ_fLNS_15FloatRoundStyleE2EEESI_S1K_JEEENS4_5SM1004TMEM4LOAD26SM100_TMEM_LOAD_16dp256b8xES11_S1A_NS4_17SM75_U32x4_LDSM_NENS4_14SM90_TMA_STOREES1A_NS4_17SM90_U32x4_STSM_NENS4_39AutoVectorizingCopyWithAssumedAlignmentILi128EEEEEEvvEEEEvNT_6ParamsE,"",@"SHT_CUDA_INFO"
	.sectionflags	@""
	.align	4


	//----- nvinfo : EIATTR_CUDA_API_VERSION
	.align		4
        /*0000*/ 	.byte	0x04, 0x37
        /*0002*/ 	.short	(.L_31 - .L_30)
.L_30:
        /*0004*/ 	.word	0x00000082


	//----- nvinfo : EIATTR_KPARAM_INFO
	.align		4
.L_31:
        /*0008*/ 	.byte	0x04, 0x17
        /*000a*/ 	.short	(.L_33 - .L_32)
.L_32:
        /*000c*/ 	.word	0x00000000
        /*0010*/ 	.short	0x0000
        /*0012*/ 	.short	0x0000
        /*0014*/ 	.byte	0x00, 0xf0, 0x01, 0x20


	//----- nvinfo : EIATTR_AT_ENTRY_FRAGMENTS
	.align		4
.L_33:
        /*0018*/ 	.byte	0x04, 0x4f
        /*001a*/ 	.short	(.L_35 - .L_34)


	//   ....[0]....
.L_34:
        /*001c*/ 	.word	0x00000006


	//----- nvinfo : EIATTR_RESERVED_SMEM_USED
	.align		4
.L_35:
        /*0020*/ 	.byte	0x01, 0x41
	.zero		2


	//----- nvinfo : EIATTR_SPARSE_MMA_MASK
	.align		4
        /*0024*/ 	.byte	0x03, 0x50
        /*0026*/ 	.short	0x0000


	//----- nvinfo : EIATTR_TCGEN05_1CTA_USED
	.align		4
        /*0028*/ 	.byte	0x01, 0x51
	.zero		2


	//----- nvinfo : EIATTR_MAXREG_COUNT
	.align		4
        /*002c*/ 	.byte	0x03, 0x1b
        /*002e*/ 	.short	0x00ff


	//----- nvinfo : EIATTR_NUM_BARRIERS
	.align		4
        /*0030*/ 	.byte	0x02, 0x4c
        /*0032*/ 	.byte	0x07
	.zero		1


	//----- nvinfo : EIATTR_EXTERNS
	.align		4
        /*0034*/ 	.byte	0x04, 0x0f
        /*0036*/ 	.short	(.L_37 - .L_36)


	//   ....[0]....
	.align		4
.L_36:
        /*0038*/ 	.word	index@(__assertfail)


	//----- nvinfo : EIATTR_MERCURY_ISA_VERSION
	.align		4
.L_37:
        /*003c*/ 	.byte	0x03, 0x5f
        /*003e*/ 	.short	0x0101


	//----- nvinfo : EIATTR_INT_WARP_WIDE_INSTR_OFFSETS
	.align		4
        /*0040*/ 	.byte	0x04, 0x31
        /*0042*/ 	.short	(.L_39 - .L_38)


	//   ....[0]....
.L_38:
        /*0044*/ 	.word	0x00003fc0


	//   ....[1]....
        /*0048*/ 	.word	0x00003fe0


	//   ....[2]....
        /*004c*/ 	.word	0x00004010


	//   ....[3]....
        /*0050*/ 	.word	0x00004be0


	//   ....[4]....
        /*0054*/ 	.word	0x00004c40


	//   ....[5]....
        /*0058*/ 	.word	0x00004d30


	//   ....[6]....
        /*005c*/ 	.word	0x00004db0


	//   ....[7]....
        /*0060*/ 	.word	0x00004eb0


	//   ....[8]....
        /*0064*/ 	.word	0x00004f40


	//   ....[9]....
        /*0068*/ 	.word	0x00005040


	//   ....[10]....
        /*006c*/ 	.word	0x000050f0


	//----- nvinfo : EIATTR_COOP_GROUP_MASK_REGIDS
	.align		4
.L_39:
        /*0070*/ 	.byte	0x04, 0x29
        /*0072*/ 	.short	(.L_41 - .L_40)


	//   ....[0]....
.L_40:
        /*0074*/ 	.word	0xffffffff


	//   ....[1]....
        /*0078*/ 	.word	0xffffffff


	//   ....[2]....
        /*007c*/ 	.word	0xffffffff


	//   ....[3]....
        /*0080*/ 	.word	0xffffffff


	//   ....[4]....
        /*0084*/ 	.word	0xffffffff


	//   ....[5]....
        /*0088*/ 	.word	0xffffffff


	//   ....[6]....
        /*008c*/ 	.word	0xffffffff


	//   ....[7]....
        /*0090*/ 	.word	0xffffffff


	//   ....[8]....
        /*0094*/ 	.word	0xffffffff


	//   ....[9]....
        /*0098*/ 	.word	0xffffffff


	//   ....[10]....
        /*009c*/ 	.word	0xffffffff


	//   ....[11]....
        /*00a0*/ 	.word	0xffffffff


	//   ....[12]....
        /*00a4*/ 	.word	0xffffffff


	//   ....[13]....
        /*00a8*/ 	.word	0xffffffff


	//----- nvinfo : EIATTR_COOP_GROUP_INSTR_OFFSETS
	.align		4
.L_41:
        /*00ac*/ 	.byte	0x04, 0x28
        /*00ae*/ 	.short	(.L_43 - .L_42)


	//   ....[0]....
.L_42:
        /*00b0*/ 	.word	0x00000080


	//   ....[1]....
        /*00b4*/ 	.word	0x000004f0


	//   ....[2]....
        /*00b8*/ 	.word	0x00000650


	//   ....[3]....
        /*00bc*/ 	.word	0x000007f0


	//   ....[4]....
        /*00c0*/ 	.word	0x000008f0


	//   ....[5]....
        /*00c4*/ 	.word	0x00000a60


	//   ....[6]....
        /*00c8*/ 	.word	0x00000c00


	//   ....[7]....
        /*00cc*/ 	.word	0x00000db0


	//   ....[8]....
        /*00d0*/ 	.word	0x00002260


	//   ....[9]....
        /*00d4*/ 	.word	0x00002ff0


	//   ....[10]....
        /*00d8*/ 	.word	0x00003200


	//   ....[11]....
        /*00dc*/ 	.word	0x00003230


	//   ....[12]....
        /*00e0*/ 	.word	0x00003ea0


	//   ....[13]....
        /*00e4*/ 	.word	0x000040d0


	//----- nvinfo : EIATTR_VRC_CTA_INIT_COUNT
	.align		4
.L_43:
        /*00e8*/ 	.byte	0x02, 0x4a
        /*00ea*/ 	.byte	0x80
	.zero		1


	//----- nvinfo : EIATTR_SYSCALL_OFFSETS
	.align		4
        /*00ec*/ 	.byte	0x04, 0x46
        /*00ee*/ 	.short	(.L_45 - .L_44)


	//   ....[0]....
.L_44:
        /*00f0*/ 	.word	0x00005d80


	//   ....[1]....
        /*00f4*/ 	.word	0x00005e70


	//   ....[2]....
        /*00f8*/ 	.word	0x00006710


	//   ....[3]....
        /*00fc*/ 	.word	0x000073d0


	//   ....[4]....
        /*0100*/ 	.word	0x00008040


	//   ....[5]....
        /*0104*/ 	.word	0x00008cb0


	//----- nvinfo : EIATTR_MBARRIER_INSTR_OFFSETS
	.align		4
.L_45:
        /*0108*/ 	.byte	0x04, 0x39
        /*010a*/ 	.short	(.L_47 - .L_46)


	//   ....[0]....
.L_46:
        /*010c*/ 	.word	0x00000600
        /*0110*/ 	.word	0x000000ff
        /*0114*/ 	.word	0x00000000
        /*0118*/ 	.short	0x0100
        /*011a*/ 	.byte	0x04
	.zero		1


	//   ....[1]....
        /*011c*/ 	.word	0x00000610
        /*0120*/ 	.word	0x000000ff
        /*0124*/ 	.word	0x00000010
        /*0128*/ 	.short	0x0100
        /*012a*/ 	.byte	0x04
	.zero		1


	//   ....[2]....
        /*012c*/ 	.word	0x00000620
        /*0130*/ 	.word	0x000000ff
        /*0134*/ 	.word	0x00000008
        /*0138*/ 	.short	0x0100
        /*013a*/ 	.byte	0x04
	.zero		1


	//   ....[3]....
        /*013c*/ 	.word	0x00000630
        /*0140*/ 	.word	0x000000ff
        /*0144*/ 	.word	0x00000018
        /*0148*/ 	.short	0x0100
        /*014a*/ 	.byte	0x04
	.zero		1


	//   ....[4]....
        /*014c*/ 	.word	0x00000760
        /*0150*/ 	.word	0x000000ff
        /*0154*/ 	.word	0x00000020
        /*0158*/ 	.short	0x0100
        /*015a*/ 	.byte	0x04
	.zero		1


	//   ....[5]....
        /*015c*/ 	.word	0x00000770
        /*0160*/ 	.word	0x000000ff
        /*0164*/ 	.word	0x00000040
        /*0168*/ 	.short	0x0100
        /*016a*/ 	.byte	0x04
	.zero		1


	//   ....[6]....
        /*016c*/ 	.word	0x00000780
        /*0170*/ 	.word	0x000000ff
        /*0174*/ 	.word	0x00000028
        /*0178*/ 	.short	0x0100
        /*017a*/ 	.byte	0x04
	.zero		1


	//   ....[7]....
        /*017c*/ 	.word	0x00000790
        /*0180*/ 	.word	0x000000ff
        /*0184*/ 	.word	0x00000048
        /*0188*/ 	.short	0x0100
        /*018a*/ 	.byte	0x04
	.zero		1


	//   ....[8]....
        /*018c*/ 	.word	0x000007a0
        /*0190*/ 	.word	0x000000ff
        /*0194*/ 	.word	0x00000030
        /*0198*/ 	.short	0x0100
        /*019a*/ 	.byte	0x04
	.zero		1


	//   ....[9]....
        /*019c*/ 	.word	0x000007b0
        /*01a0*/ 	.word	0x000000ff
        /*01a4*/ 	.word	0x00000050
        /*01a8*/ 	.short	0x0100
        /*01aa*/ 	.byte	0x04
	.zero		1


	//   ....[10]....
        /*01ac*/ 	.word	0x000007c0
        /*01b0*/ 	.word	0x000000ff
        /*01b4*/ 	.word	0x00000038
        /*01b8*/ 	.short	0x0100
        /*01ba*/ 	.byte	0x04
	.zero		1


	//   ....[11]....
        /*01bc*/ 	.word	0x000007d0
        /*01c0*/ 	.word	0x000000ff
        /*01c4*/ 	.word	0x00000058
        /*01c8*/ 	.short	0x0100
        /*01ca*/ 	.byte	0x04
	.zero		1


	//   ....[12]....
        /*01cc*/ 	.word	0x000008c0
        /*01d0*/ 	.word	0x000000ff
        /*01d4*/ 	.word	0x00000060
        /*01d8*/ 	.short	0x0100
        /*01da*/ 	.byte	0x06
	.zero		1


	//   ....[13]....
        /*01dc*/ 	.word	0x000008d0
        /*01e0*/ 	.word	0x000000ff
        /*01e4*/ 	.word	0x00000068
        /*01e8*/ 	.short	0x0100
        /*01ea*/ 	.byte	0x06
	.zero		1


	//   ....[14]....
        /*01ec*/ 	.word	0x00000a10
        /*01f0*/ 	.word	0x000000ff
        /*01f4*/ 	.word	0x00000070
        /*01f8*/ 	.short	0x0100
        /*01fa*/ 	.byte	0x06
	.zero		1


	//   ....[15]....
        /*01fc*/ 	.word	0x00000a20
        /*0200*/ 	.word	0x000000ff
        /*0204*/ 	.word	0x00000080
        /*0208*/ 	.short	0x0100
        /*020a*/ 	.byte	0x06
	.zero		1


	//   ....[16]....
        /*020c*/ 	.word	0x00000a30
        /*0210*/ 	.word	0x000000ff
        /*0214*/ 	.word	0x00000078
        /*0218*/ 	.short	0x0100
        /*021a*/ 	.byte	0x06
	.zero		1


	//   ....[17]....
        /*021c*/ 	.word	0x00000a40
        /*0220*/ 	.word	0x000000ff
        /*0224*/ 	.word	0x00000088
        /*0228*/ 	.short	0x0100
        /*022a*/ 	.byte	0x06
	.zero		1


	//   ....[18]....
        /*022c*/ 	.word	0x00000b70
        /*0230*/ 	.word	0x000000ff
        /*0234*/ 	.word	0x00000090
        /*0238*/ 	.short	0x0100
        /*023a*/ 	.byte	0x04
	.zero		1


	//   ....[19]....
        /*023c*/ 	.word	0x00000b80
        /*0240*/ 	.word	0x000000ff
        /*0244*/ 	.word	0x000000b0
        /*0248*/ 	.short	0x0100
        /*024a*/ 	.byte	0x04
	.zero		1


	//   ....[20]....
        /*024c*/ 	.word	0x00000b90
        /*0250*/ 	.word	0x000000ff
        /*0254*/ 	.word	0x00000098
        /*0258*/ 	.short	0x0100
        /*025a*/ 	.byte	0x04
	.zero		1


	//   ....[21]....
        /*025c*/ 	.word	0x00000ba0
        /*0260*/ 	.word	0x000000ff
        /*0264*/ 	.word	0x000000b8
        /*0268*/ 	.short	0x0100
        /*026a*/ 	.byte	0x04
	.zero		1


	//   ....[22]....
        /*026c*/ 	.word	0x00000bb0
        /*0270*/ 	.word	0x000000ff
        /*0274*/ 	.word	0x000000a0
        /*0278*/ 	.short	0x0100
        /*027a*/ 	.byte	0x04
	.zero		1


	//   ....[23]....
        /*027c*/ 	.word	0x00000bc0
        /*0280*/ 	.word	0x000000ff
        /*0284*/ 	.word	0x000000c0
        /*0288*/ 	.short	0x0100
        /*028a*/ 	.byte	0x04
	.zero		1


	//   ....[24]....
        /*028c*/ 	.word	0x00000bd0
        /*0290*/ 	.word	0x000000ff
        /*0294*/ 	.word	0x000000a8
        /*0298*/ 	.short	0x0100
        /*029a*/ 	.byte	0x04
	.zero		1


	//   ....[25]....
        /*029c*/ 	.word	0x00000be0
        /*02a0*/ 	.word	0x000000ff
        /*02a4*/ 	.word	0x000000c8
        /*02a8*/ 	.short	0x0100
        /*02aa*/ 	.byte	0x04
	.zero		1


	//   ....[26]....
        /*02ac*/ 	.word	0x00000cd0
        /*02b0*/ 	.word	0x000000ff
        /*02b4*/ 	.word	0x000000d0
        /*02b8*/ 	.short	0x0100
        /*02ba*/ 	.byte	0x04
	.zero		1


	//   ....[27]....
        /*02bc*/ 	.word	0x00000ce0
        /*02c0*/ 	.word	0x000000ff
        /*02c4*/ 	.word	0x000000e0
        /*02c8*/ 	.short	0x0100
        /*02ca*/ 	.byte	0x04
	.zero		1


	//   ....[28]....
        /*02cc*/ 	.word	0x00000cf0
        /*02d0*/ 	.word	0x000000ff
        /*02d4*/ 	.word	0x000000d8
        /*02d8*/ 	.short	0x0100
        /*02da*/ 	.byte	0x04
	.zero		1


	//   ....[29]....
        /*02dc*/ 	.word	0x00000d00
        /*02e0*/ 	.word	0x000000ff
        /*02e4*/ 	.word	0x000000e8
        /*02e8*/ 	.short	0x0100
        /*02ea*/ 	.byte	0x04
	.zero		1


	//   ....[30]....
        /*02ec*/ 	.word	0x00001960
        /*02f0*/ 	.word	0x00000003
        /*02f4*/ 	.word	0x000000e0
        /*02f8*/ 	.short	0x010a
        /*02fa*/ 	.byte	0xff
	.zero		1


	//   ....[31]....
        /*02fc*/ 	.word	0x00001990
        /*0300*/ 	.word	0x00000003
        /*0304*/ 	.word	0x000000d0
        /*0308*/ 	.short	0x0101
        /*030a*/ 	.byte	0xff
	.zero		1


	//   ....[32]....
        /*030c*/ 	.word	0x00001a60
        /*0310*/ 	.word	0x000000ff
        /*0314*/ 	.word	0x00000010
        /*0318*/ 	.short	0x010a
        /*031a*/ 	.byte	0x04
	.zero		1


	//   ....[33]....
        /*031c*/ 	.word	0x00001ae0
        /*0320*/ 	.word	0x000000ff
        /*0324*/ 	.word	0x00000010
        /*0328*/ 	.short	0x010a
        /*032a*/ 	.byte	0x21
	.zero		1


	//   ....[34]....
        /*032c*/ 	.word	0x00001c70
        /*0330*/ 	.word	0x000000ff
        /*0334*/ 	.word	0x00000010
        /*0338*/ 	.short	0x010a
        /*033a*/ 	.byte	0x05
	.zero		1


	//   ....[35]....
        /*033c*/ 	.word	0x00001e60
        /*0340*/ 	.word	0x000000ff
        /*0344*/ 	.word	0x00000068
        /*0348*/ 	.short	0x0101
        /*034a*/ 	.byte	0x0d
	.zero		1


	//   ....[36]....
        /*034c*/ 	.word	0x00001e80
        /*0350*/ 	.word	0x000000ff
        /*0354*/ 	.word	0x00000010
        /*0358*/ 	.short	0x010a
        /*035a*/ 	.byte	0x04
	.zero		1


	//   ....[37]....
        /*035c*/ 	.word	0x00001f00
        /*0360*/ 	.word	0x000000ff
        /*0364*/ 	.word	0x00000010
        /*0368*/ 	.short	0x010a
        /*036a*/ 	.byte	0x21
	.zero		1


	//   ....[38]....
        /*036c*/ 	.word	0x00002090
        /*0370*/ 	.word	0x000000ff
        /*0374*/ 	.word	0x00000010
        /*0378*/ 	.short	0x010a
        /*037a*/ 	.byte	0x05
	.zero		1


	//   ....[39]....
        /*037c*/ 	.word	0x00002290
        /*0380*/ 	.word	0x00000003
        /*0384*/ 	.word	0x00000070
        /*0388*/ 	.short	0x010a
        /*038a*/ 	.byte	0xff
	.zero		1


	//   ....[40]....
        /*038c*/ 	.word	0x000023e0
        /*0390*/ 	.word	0x00000000
        /*0394*/ 	.word	0x00000000
        /*0398*/ 	.short	0x0101
        /*039a*/ 	.byte	0xff
	.zero		1


	//   ....[41]....
        /*039c*/ 	.word	0x00002990
        /*03a0*/ 	.word	0x000000ff
        /*03a4*/ 	.word	0x00000000
        /*03a8*/ 	.short	0x010a
        /*03aa*/ 	.byte	0x04
	.zero		1


	//   ....[42]....
        /*03ac*/ 	.word	0x00002a30
        /*03b0*/ 	.word	0x00000000
        /*03b4*/ 	.word	0x00000000
        /*03b8*/ 	.short	0x010a
        /*03ba*/ 	.byte	0xff
	.zero		1


	//   ....[43]....
        /*03bc*/ 	.word	0x00002b50
        /*03c0*/ 	.word	0x00000002
        /*03c4*/ 	.word	0x000000d0
        /*03c8*/ 	.short	0x010a
        /*03ca*/ 	.byte	0xff
	.zero		1


	//   ....[44]....
        /*03cc*/ 	.word	0x00002bb0
        /*03d0*/ 	.word	0x00000004
        /*03d4*/ 	.word	0x00000000
        /*03d8*/ 	.short	0x0101
        /*03da*/ 	.byte	0xff
	.zero		1


	//   ....[45]....
        /*03dc*/ 	.word	0x00002bd0
        /*03e0*/ 	.word	0x000000ff
        /*03e4*/ 	.word	0x00000080
        /*03e8*/ 	.short	0x010a
        /*03ea*/ 	.byte	0x04
	.zero		1


	//   ....[46]....
        /*03ec*/ 	.word	0x00002cf0
        /*03f0*/ 	.word	0x00000002
        /*03f4*/ 	.word	0x00000070
        /*03f8*/ 	.short	0x010a
        /*03fa*/ 	.byte	0xff
	.zero		1


	//   ....[47]....
        /*03fc*/ 	.word	0x00002e00
        /*0400*/ 	.word	0x00000002
        /*0404*/ 	.word	0x00000000
        /*0408*/ 	.short	0x0101
        /*040a*/ 	.byte	0xff
	.zero		1


	//   ....[48]....
        /*040c*/ 	.word	0x00002e90
        /*0410*/ 	.word	0x000000ff
        /*0414*/ 	.word	0x00000080
        /*0418*/ 	.short	0x0106
        /*041a*/ 	.byte	0x04
	.zero		1


	//   ....[49]....
        /*041c*/ 	.word	0x00002eb0
        /*0420*/ 	.word	0x000000ff
        /*0424*/ 	.word	0x00000080
        /*0428*/ 	.short	0x010a
        /*042a*/ 	.byte	0x04
	.zero		1


	//   ....[50]....
        /*042c*/ 	.word	0x00002f40
        /*0430*/ 	.word	0x000000ff
        /*0434*/ 	.word	0x00000080
        /*0438*/ 	.short	0x0106
        /*043a*/ 	.byte	0x07
	.zero		1


	//   ....[51]....
        /*043c*/ 	.word	0x00002f80
        /*0440*/ 	.word	0x00000000
        /*0444*/ 	.word	0x00000080
        /*0448*/ 	.short	0x010a
        /*044a*/ 	.byte	0xff
	.zero		1


	//   ....[52]....
        /*044c*/ 	.word	0x00003550
        /*0450*/ 	.word	0x00000000
        /*0454*/ 	.word	0x00000070
        /*0458*/ 	.short	0x010a
        /*045a*/ 	.byte	0xff
	.zero		1


	//   ....[53]....
        /*045c*/ 	.word	0x00003650
        /*0460*/ 	.word	0x00000003
        /*0464*/ 	.word	0x00000000
        /*0468*/ 	.short	0x0101
        /*046a*/ 	.byte	0xff
	.zero		1


	//   ....[54]....
        /*046c*/ 	.word	0x00003660
        /*0470*/ 	.word	0x000000ff
        /*0474*/ 	.word	0x00000000
        /*0478*/ 	.short	0x010a
        /*047a*/ 	.byte	0x04
	.zero		1


	//   ....[55]....
        /*047c*/ 	.word	0x000036e0
        /*0480*/ 	.word	0x000000ff
        /*0484*/ 	.word	0x000000b0
        /*0488*/ 	.short	0x010a
        /*048a*/ 	.byte	0x2e
	.zero		1


	//   ....[56]....
        /*048c*/ 	.word	0x000037c0
        /*0490*/ 	.word	0x000000ff
        /*0494*/ 	.word	0x00000000
        /*0498*/ 	.short	0x010a
        /*049a*/ 	.byte	0x07
	.zero		1


	//   ....[57]....
        /*049c*/ 	.word	0x00003900
        /*04a0*/ 	.word	0x000000ff
        /*04a4*/ 	.word	0x00000000
        /*04a8*/ 	.short	0x010a
        /*04aa*/ 	.byte	0x04
	.zero		1


	//   ....[58]....
        /*04ac*/ 	.word	0x00003cd0
        /*04b0*/ 	.word	0x000000ff
        /*04b4*/ 	.word	0x00000000
        /*04b8*/ 	.short	0x010a
        /*04ba*/ 	.byte	0x04
	.zero		1


	//   ....[59]....
        /*04bc*/ 	.word	0x00003d60
        /*04c0*/ 	.word	0x000000ff
        /*04c4*/ 	.word	0x00000000
        /*04c8*/ 	.short	0x010a
        /*04ca*/ 	.byte	0x05
	.zero		1


	//   ....[60]....
        /*04cc*/ 	.word	0x00003df0
        /*04d0*/ 	.word	0x000000ff
        /*04d4*/ 	.word	0x00000000
        /*04d8*/ 	.short	0x010a
        /*04da*/ 	.byte	0x05
	.zero		1


	//   ....[61]....
        /*04dc*/ 	.word	0x00003e80
        /*04e0*/ 	.word	0x000000ff
        /*04e4*/ 	.word	0x00000000
        /*04e8*/ 	.short	0x010a
        /*04ea*/ 	.byte	0x04
	.zero		1


	//   ....[62]....
        /*04ec*/ 	.word	0x000043a0
        /*04f0*/ 	.word	0x00000008
        /*04f4*/ 	.word	0x00000070
        /*04f8*/ 	.short	0x010a
        /*04fa*/ 	.byte	0xff
	.zero		1


	//   ....[63]....
        /*04fc*/ 	.word	0x00004510
        /*0500*/ 	.word	0x00000000
        /*0504*/ 	.word	0x00000000
        /*0508*/ 	.short	0x0101
        /*050a*/ 	.byte	0xff
	.zero		1


	//   ....[64]....
        /*050c*/ 	.word	0x000049f0
        /*0510*/ 	.word	0x000000ff
        /*0514*/ 	.word	0x00000068
        /*0518*/ 	.short	0x010a
        /*051a*/ 	.byte	0x15
	.zero		1


	//   ....[65]....
        /*051c*/ 	.word	0x00004b80
        /*0520*/ 	.word	0x000000ff
        /*0524*/ 	.word	0x00000040
        /*0528*/ 	.short	0x010a
        /*052a*/ 	.byte	0x15
	.zero		1


	//   ....[66]....
        /*052c*/ 	.word	0x00004cd0
        /*0530*/ 	.word	0x000000ff
        /*0534*/ 	.word	0x00000020
        /*0538*/ 	.short	0x010b
        /*053a*/ 	.byte	0x15
	.zero		1


	//   ....[67]....
        /*053c*/ 	.word	0x00004cf0
        /*0540*/ 	.word	0x000000ff
        /*0544*/ 	.word	0x00000000
        /*0548*/ 	.short	0x0101
        /*054a*/ 	.byte	0x04
	.zero		1


	//   ....[68]....
        /*054c*/ 	.word	0x00004d00
        /*0550*/ 	.word	0x000000ff
        /*0554*/ 	.word	0x00000048
        /*0558*/ 	.short	0x010a
        /*055a*/ 	.byte	0x15
	.zero		1


	//   ....[69]....
        /*055c*/ 	.word	0x00004e50
        /*0560*/ 	.word	0x000000ff
        /*0564*/ 	.word	0x00000028
        /*0568*/ 	.short	0x010b
        /*056a*/ 	.byte	0x15
	.zero		1


	//   ....[70]....
        /*056c*/ 	.word	0x00004e70
        /*0570*/ 	.word	0x000000ff
        /*0574*/ 	.word	0x00000000
        /*0578*/ 	.short	0x0101
        /*057a*/ 	.byte	0x04
	.zero		1


	//   ....[71]....
        /*057c*/ 	.word	0x00004e80
        /*0580*/ 	.word	0x000000ff
        /*0584*/ 	.word	0x00000050
        /*0588*/ 	.short	0x010a
        /*058a*/ 	.byte	0x15
	.zero		1


	//   ....[72]....
        /*058c*/ 	.word	0x00004fe0
        /*0590*/ 	.word	0x000000ff
        /*0594*/ 	.word	0x00000030
        /*0598*/ 	.short	0x010b
        /*059a*/ 	.byte	0x15
	.zero		1


	//   ....[73]....
        /*059c*/ 	.word	0x00005000
        /*05a0*/ 	.word	0x000000ff
        /*05a4*/ 	.word	0x00000000
        /*05a8*/ 	.short	0x0101
        /*05aa*/ 	.byte	0x04
	.zero		1


	//   ....[74]....
        /*05ac*/ 	.word	0x00005010
        /*05b0*/ 	.word	0x000000ff
        /*05b4*/ 	.word	0x00000058
        /*05b8*/ 	.short	0x010a
        /*05ba*/ 	.byte	0x15
	.zero		1


	//   ....[75]....
        /*05bc*/ 	.word	0x00005200
        /*05c0*/ 	.word	0x000000ff
        /*05c4*/ 	.word	0x00000038
        /*05c8*/ 	.short	0x010b
        /*05ca*/ 	.byte	0x15
	.zero		1


	//   ....[76]....
        /*05cc*/ 	.word	0x00005210
        /*05d0*/ 	.word	0x000000ff
        /*05d4*/ 	.word	0x00000000
        /*05d8*/ 	.short	0x0101
        /*05da*/ 	.byte	0x28
	.zero		1


	//   ....[77]....
        /*05dc*/ 	.word	0x00005240
        /*05e0*/ 	.word	0x000000ff
        /*05e4*/ 	.word	0x00000040
        /*05e8*/ 	.short	0x010a
        /*05ea*/ 	.byte	0x15
	.zero		1


	//   ....[78]....
        /*05ec*/ 	.word	0x00005260
        /*05f0*/ 	.word	0x000000ff
        /*05f4*/ 	.word	0x00000048
        /*05f8*/ 	.short	0x010a
        /*05fa*/ 	.byte	0x15
	.zero		1


	//   ....[79]....
        /*05fc*/ 	.word	0x00005280
        /*0600*/ 	.word	0x000000ff
        /*0604*/ 	.word	0x00000050
        /*0608*/ 	.short	0x010a
        /*060a*/ 	.byte	0x15
	.zero		1


	//   ....[80]....
        /*060c*/ 	.word	0x000052c0
        /*0610*/ 	.word	0x00000000
        /*0614*/ 	.word	0x00000058
        /*0618*/ 	.short	0x010a
        /*061a*/ 	.byte	0xff
	.zero		1


	//   ....[81]....
        /*061c*/ 	.word	0x00005610
        /*0620*/ 	.word	0x00000003
        /*0624*/ 	.word	0x00000070
        /*0628*/ 	.short	0x010a
        /*062a*/ 	.byte	0xff
	.zero		1


	//   ....[82]....
        /*062c*/ 	.word	0x00005790
        /*0630*/ 	.word	0x00000000
        /*0634*/ 	.word	0x00000000
        /*0638*/ 	.short	0x0101
        /*063a*/ 	.byte	0xff
	.zero		1


	//   ....[83]....
        /*063c*/ 	.word	0x00006360
        /*0640*/ 	.word	0x000000ff
        /*0644*/ 	.word	0x00000020
        /*0648*/ 	.short	0x010a
        /*064a*/ 	.byte	0x2c
	.zero		1


	//   ....[84]....
        /*064c*/ 	.word	0x000063d0
        /*0650*/ 	.word	0x00000063
        /*0654*/ 	.word	0x00000090
        /*0658*/ 	.short	0x010a
        /*065a*/ 	.byte	0xff
	.zero		1


	//   ....[85]....
        /*065c*/ 	.word	0x000064f0
        /*0660*/ 	.word	0x000000ff
        /*0664*/ 	.word	0x00000020
        /*0668*/ 	.short	0x010a
        /*066a*/ 	.byte	0x2c
	.zero		1


	//   ....[86]....
        /*066c*/ 	.word	0x000065f0
        /*0670*/ 	.word	0x00000063
        /*0674*/ 	.word	0x00000090
        /*0678*/ 	.short	0x010a
        /*067a*/ 	.byte	0xff
	.zero		1


	//   ....[87]....
        /*067c*/ 	.word	0x000070f0
        /*0680*/ 	.word	0x00000000
        /*0684*/ 	.word	0x00000000
        /*0688*/ 	.short	0x0101
        /*068a*/ 	.byte	0xff
	.zero		1


	//   ....[88]....
        /*068c*/ 	.word	0x00007100
        /*0690*/ 	.word	0x00000003
        /*0694*/ 	.word	0x00000020
        /*0698*/ 	.short	0x010a
        /*069a*/ 	.byte	0xff
	.zero		1


	//   ....[89]....
        /*069c*/ 	.word	0x000071d0
        /*06a0*/ 	.word	0x00000003
        /*06a4*/ 	.word	0x00000020
        /*06a8*/ 	.short	0x010a
        /*06aa*/ 	.byte	0xff
	.zero		1


	//   ....[90]....
        /*06ac*/ 	.word	0x00007d60
        /*06b0*/ 	.word	0x0000003f
        /*06b4*/ 	.word	0x00000000
        /*06b8*/ 	.short	0x0101
        /*06ba*/ 	.byte	0xff
	.zero		1


	//   ....[91]....
        /*06bc*/ 	.word	0x00007d80
        /*06c0*/ 	.word	0x00000066
        /*06c4*/ 	.word	0x00000020
        /*06c8*/ 	.short	0x010a
        /*06ca*/ 	.byte	0xff
	.zero		1


	//   ....[92]....
        /*06cc*/ 	.word	0x00007e40
        /*06d0*/ 	.word	0x00000066
        /*06d4*/ 	.word	0x00000020
        /*06d8*/ 	.short	0x010a
        /*06da*/ 	.byte	0xff
	.zero		1


	//   ....[93]....
        /*06dc*/ 	.word	0x000089d0
        /*06e0*/ 	.word	0x0000003f
        /*06e4*/ 	.word	0x00000000
        /*06e8*/ 	.short	0x0101
        /*06ea*/ 	.byte	0xff
	.zero		1


	//   ....[94]....
        /*06ec*/ 	.word	0x000089f0
        /*06f0*/ 	.word	0x00000067
        /*06f4*/ 	.word	0x00000020
        /*06f8*/ 	.short	0x010a
        /*06fa*/ 	.byte	0xff
	.zero		1


	//   ....[95]....
        /*06fc*/ 	.word	0x00008ab0
        /*0700*/ 	.word	0x00000067
        /*0704*/ 	.word	0x00000020
        /*0708*/ 	.short	0x010a
        /*070a*/ 	.byte	0xff
	.zero		1


	//   ....[96]....
        /*070c*/ 	.word	0x00008e10
        /*0710*/ 	.word	0x000000ff
        /*0714*/ 	.word	0x00000000
        /*0718*/ 	.short	0x0101
        /*071a*/ 	.byte	0x04
	.zero		1


	//   ....[97]....
        /*071c*/ 	.word	0x000096a0
        /*0720*/ 	.word	0x00000002
        /*0724*/ 	.word	0x00000000
        /*0728*/ 	.short	0x0101
        /*072a*/ 	.byte	0xff
	.zero		1


	//   ....[98]....
        /*072c*/ 	.word	0x00009930
        /*0730*/ 	.word	0x000000ff
        /*0734*/ 	.word	0x00000000
        /*0738*/ 	.short	0x0101
        /*073a*/ 	.byte	0x04
	.zero		1


	//   ....[99]....
        /*073c*/ 	.word	0x00009950
        /*0740*/ 	.word	0x00000003
        /*0744*/ 	.word	0x000000e0
        /*0748*/ 	.short	0x010a
        /*074a*/ 	.byte	0xff
	.zero		1


	//   ....[100]....
        /*074c*/ 	.word	0x000099b0
        /*0750*/ 	.word	0x00000000
        /*0754*/ 	.word	0x00000010
        /*0758*/ 	.short	0x010a
        /*075a*/ 	.byte	0xff
	.zero		1


	//   ....[101]....
        /*075c*/ 	.word	0x00009a10
        /*0760*/ 	.word	0x00000000
        /*0764*/ 	.word	0x00000010
        /*0768*/ 	.short	0x010a
        /*076a*/ 	.byte	0xff
	.zero		1


	//   ....[102]....
        /*076c*/ 	.word	0x00009a60
        /*0770*/ 	.word	0x00000003
        /*0774*/ 	.word	0x00000070
        /*0778*/ 	.short	0x010a
        /*077a*/ 	.byte	0xff
	.zero		1


	//   ....[103]....
        /*077c*/ 	.word	0x00009ac0
        /*0780*/ 	.word	0x00000000
        /*0784*/ 	.word	0x00000000
        /*0788*/ 	.short	0x010a
        /*078a*/ 	.byte	0xff
	.zero		1


	//   ....[104]....
        /*078c*/ 	.word	0x00009b10
        /*0790*/ 	.word	0x00000002
        /*0794*/ 	.word	0x000000d0
        /*0798*/ 	.short	0x010a
        /*079a*/ 	.byte	0xff
	.zero		1


	//   ....[105]....
        /*079c*/ 	.word	0x00009b70
        /*07a0*/ 	.word	0x00000002
        /*07a4*/ 	.word	0x00000080
        /*07a8*/ 	.short	0x010a
        /*07aa*/ 	.byte	0xff
	.zero		1


	//   ....[106]....
        /*07ac*/ 	.word	0x00009bc0
        /*07b0*/ 	.word	0x00000002
        /*07b4*/ 	.word	0x00000070
        /*07b8*/ 	.short	0x010a
        /*07ba*/ 	.byte	0xff
	.zero		1


	//   ....[107]....
        /*07bc*/ 	.word	0x00009c20
        /*07c0*/ 	.word	0x00000000
        /*07c4*/ 	.word	0x00000080
        /*07c8*/ 	.short	0x010a
        /*07ca*/ 	.byte	0xff
	.zero		1


	//   ....[108]....
        /*07cc*/ 	.word	0x00009c70
        /*07d0*/ 	.word	0x00000000
        /*07d4*/ 	.word	0x00000070
        /*07d8*/ 	.short	0x010a
        /*07da*/ 	.byte	0xff
	.zero		1


	//   ....[109]....
        /*07dc*/ 	.word	0x00009cd0
        /*07e0*/ 	.word	0x00000003
        /*07e4*/ 	.word	0x000000b0
        /*07e8*/ 	.short	0x010a
        /*07ea*/ 	.byte	0xff
	.zero		1


	//   ....[110]....
        /*07ec*/ 	.word	0x00009d30
        /*07f0*/ 	.word	0x00000000
        /*07f4*/ 	.word	0x00000000
        /*07f8*/ 	.short	0x010a
        /*07fa*/ 	.byte	0xff
	.zero		1


	//   ....[111]....
        /*07fc*/ 	.word	0x00009d90
        /*0800*/ 	.word	0x00000000
        /*0804*/ 	.word	0x00000000
        /*0808*/ 	.short	0x010a
        /*080a*/ 	.byte	0xff
	.zero		1


	//   ....[112]....
        /*080c*/ 	.word	0x00009df0
        /*0810*/ 	.word	0x00000000
        /*0814*/ 	.word	0x00000000
        /*0818*/ 	.short	0x010a
        /*081a*/ 	.byte	0xff
	.zero		1


	//   ....[113]....
        /*081c*/ 	.word	0x00009e50
        /*0820*/ 	.word	0x00000000
        /*0824*/ 	.word	0x00000000
        /*0828*/ 	.short	0x010a
        /*082a*/ 	.byte	0xff
	.zero		1


	//   ....[114]....
        /*082c*/ 	.word	0x00009eb0
        /*0830*/ 	.word	0x00000000
        /*0834*/ 	.word	0x00000000
        /*0838*/ 	.short	0x010a
        /*083a*/ 	.byte	0xff
	.zero		1


	//   ....[115]....
        /*083c*/ 	.word	0x00009f00
        /*0840*/ 	.word	0x00000008
        /*0844*/ 	.word	0x00000070
        /*0848*/ 	.short	0x010a
        /*084a*/ 	.byte	0xff
	.zero		1


	//   ....[116]....
        /*084c*/ 	.word	0x00009f60
        /*0850*/ 	.word	0x00000000
        /*0854*/ 	.word	0x00000068
        /*0858*/ 	.short	0x010a
        /*085a*/ 	.byte	0xff
	.zero		1


	//   ....[117]....
        /*085c*/ 	.word	0x00009fc0
        /*0860*/ 	.word	0x00000005
        /*0864*/ 	.word	0x00000040
        /*0868*/ 	.short	0x010a
        /*086a*/ 	.byte	0xff
	.zero		1


	//   ....[118]....
        /*086c*/ 	.word	0x0000a020
        /*0870*/ 	.word	0x00000005
        /*0874*/ 	.word	0x00000048
        /*0878*/ 	.short	0x010a
        /*087a*/ 	.byte	0xff
	.zero		1


	//   ....[119]....
        /*087c*/ 	.word	0x0000a080
        /*0880*/ 	.word	0x00000005
        /*0884*/ 	.word	0x00000050
        /*0888*/ 	.short	0x010a
        /*088a*/ 	.byte	0xff
	.zero		1


	//   ....[120]....
        /*088c*/ 	.word	0x0000a0e0
        /*0890*/ 	.word	0x00000005
        /*0894*/ 	.word	0x00000058
        /*0898*/ 	.short	0x010a
        /*089a*/ 	.byte	0xff
	.zero		1


	//   ....[121]....
        /*089c*/ 	.word	0x0000a140
        /*08a0*/ 	.word	0x00000000
        /*08a4*/ 	.word	0x00000040
        /*08a8*/ 	.short	0x010a
        /*08aa*/ 	.byte	0xff
	.zero		1


	//   ....[122]....
        /*08ac*/ 	.word	0x0000a1a0
        /*08b0*/ 	.word	0x00000000
        /*08b4*/ 	.word	0x00000048
        /*08b8*/ 	.short	0x010a
        /*08ba*/ 	.byte	0xff
	.zero		1


	//   ....[123]....
        /*08bc*/ 	.word	0x0000a200
        /*08c0*/ 	.word	0x00000000
        /*08c4*/ 	.word	0x00000050
        /*08c8*/ 	.short	0x010a
        /*08ca*/ 	.byte	0xff
	.zero		1


	//   ....[124]....
        /*08cc*/ 	.word	0x0000a250
        /*08d0*/ 	.word	0x00000003
        /*08d4*/ 	.word	0x00000070
        /*08d8*/ 	.short	0x010a
        /*08da*/ 	.byte	0xff
	.zero		1


	//   ....[125]....
        /*08dc*/ 	.word	0x0000a2b0
        /*08e0*/ 	.word	0x00000000
        /*08e4*/ 	.word	0x00000020
        /*08e8*/ 	.short	0x010a
        /*08ea*/ 	.byte	0xff
	.zero		1


	//   ....[126]....
        /*08ec*/ 	.word	0x0000a300
        /*08f0*/ 	.word	0x00000063
        /*08f4*/ 	.word	0x00000090
        /*08f8*/ 	.short	0x010a
        /*08fa*/ 	.byte	0xff
	.zero		1


	//   ....[127]....
        /*08fc*/ 	.word	0x0000a350
        /*0900*/ 	.word	0x00000003
        /*0904*/ 	.word	0x00000020
        /*0908*/ 	.short	0x010a
        /*090a*/ 	.byte	0xff
	.zero		1


	//   ....[128]....
        /*090c*/ 	.word	0x0000a3a0
        /*0910*/ 	.word	0x00000066
        /*0914*/ 	.word	0x00000020
        /*0918*/ 	.short	0x010a
        /*091a*/ 	.byte	0xff
	.zero		1


	//   ....[129]....
        /*091c*/ 	.word	0x0000a3f0
        /*0920*/ 	.word	0x00000067
        /*0924*/ 	.word	0x00000020
        /*0928*/ 	.short	0x010a
        /*092a*/ 	.byte	0xff
	.zero		1


	//----- nvinfo : EIATTR_NUM_MBARRIERS
	.align		4
.L_47:
        /*092c*/ 	.byte	0x03, 0x38
        /*092e*/ 	.short	0x001e


	//----- nvinfo : EIATTR_EXIT_INSTR_OFFSETS
	.align		4
        /*0930*/ 	.byte	0x04, 0x1c
        /*0932*/ 	.short	(.L_49 - .L_48)


	//   ....[0]....
.L_48:
        /*0934*/ 	.word	0x00002a60


	//   ....[1]....
        /*0938*/ 	.word	0x00002f50


	//   ....[2]....
        /*093c*/ 	.word	0x00002fb0


	//   ....[3]....
        /*0940*/ 	.word	0x000040e0


	//   ....[4]....
        /*0944*/ 	.word	0x000052f0


	//   ....[5]....
        /*0948*/ 	.word	0x00005330


	//   ....[6]....
        /*094c*/ 	.word	0x00009820


	//   ....[7]....
        /*0950*/ 	.word	0x000098a0


	//   ....[8]....
        /*0954*/ 	.word	0x000098d0


	//   ....[9]....
        /*0958*/ 	.word	0x00009940


	//----- nvinfo : EIATTR_MAX_THREADS
	.align		4
.L_49:
        /*095c*/ 	.byte	0x04, 0x05
        /*095e*/ 	.short	(.L_51 - .L_50)
.L_50:
        /*0960*/ 	.word	0x00000100
        /*0964*/ 	.word	0x00000001
        /*0968*/ 	.word	0x00000001


	//----- nvinfo : EIATTR_CRS_STACK_SIZE
	.align		4
.L_51:
        /*096c*/ 	.byte	0x04, 0x1e
        /*096e*/ 	.short	(.L_53 - .L_52)
.L_52:
        /*0970*/ 	.word	0x00000000


	//----- nvinfo : EIATTR_CBANK_PARAM_SIZE
	.align		4
.L_53:
        /*0974*/ 	.byte	0x03, 0x19
        /*0976*/ 	.short	0x0800


	//----- nvinfo : EIATTR_PARAM_CBANK
	.align		4
        /*0978*/ 	.byte	0x04, 0x0a
        /*097a*/ 	.short	(.L_55 - .L_54)
	.align		4
.L_54:
        /*097c*/ 	.word	index@(.nv.constant0._ZN7cutlass13device_kernelINS_4gemm6kernel13GemmUniversalIN4cute5tupleIJiiiiEEENS1_10collective13CollectiveMmaINS1_35MainloopSm100TmaUmmaWarpSpecializedILi2ELi2ELi4ENS5_IJNS4_1CILi8EEENSA_ILi1EEESC_EEEEENS5_IJNSA_ILi64EEENSA_ILi256EEENSA_ILi128EEEEEENS_6half_tENS5_IJlSC_lEEESJ_SK_NS4_8TiledMMAINS4_8MMA_AtomIJNS4_20SM100_MMA_F16BF16_SSISJ_SJ_fLi64ELi256ELNS4_4UMMA5MajorE0ELSP_0ELNSO_7ScaleInE0ELSQ_0EEEEEENS4_6LayoutINS5_IJSC_SC_SC_EEENS5_IJNSA_ILi0EEESV_SV_EEEEENS5_IJNS4_10UnderscoreESY_SY_EEEEENS4_13SM90_TMA_LOADENS4_14ComposedLayoutINS4_7SwizzleILi3ELi4ELi3EEENS4_18smem_ptr_flag_bitsILi16EEENST_INS5_IJSB_SF_EEENS5_IJSF_SC_EEEEEEEvNS4_8identityENS4_23SM90_TMA_LOAD_MULTICASTES1A_vS1B_EENS_8epilogue10collective18CollectiveEpilogueINS1E_23Sm100TmaWarpSpecializedILi4ELi2ELi32ELb1ELb0EEEJSI_NS5_IJNST_ISF_SC_EES1J_EEESJ_SK_SJ_SK_NS1E_6fusion15FusionCallbacksIS1I_NS1L_17LinearCombinationISJ_fSJ_fLNS_15FloatRoundStyleE2EEESI_S1K_JEEENS4_5SM1004TMEM4LOAD26SM100_TMEM_LOAD_16dp256b8xES11_S1A_NS4_17SM75_U32x4_LDSM_NENS4_14SM90_TMA_STOREES1A_NS4_17SM90_U32x4_STSM_NENS4_39AutoVectorizingCopyWithAssumedAlignmentILi128EEEEEEvvEEEEvNT_6ParamsE)
        /*0980*/ 	.short	0x0380
        /*0982*/ 	.short	0x0800


	//----- nvinfo : EIATTR_SW_WAR
	.align		4
.L_55:
        /*0984*/ 	.byte	0x04, 0x36
        /*0986*/ 	.short	(.L_57 - .L_56)
.L_56:
        /*0988*/ 	.word	0x00000008
.L_57:


//--------------------- .nv.callgraph             --------------------------
	.section	.nv.callgraph,"",@"SHT_CUDA_CALLGRAPH"
	.align	4
	.sectionentsize	8
	.align		4
        /*0000*/ 	.word	0x00000000
	.align		4
        /*0004*/ 	.word	0xffffffff
	.align		4
        /*0008*/ 	.word	index@(_ZN7cutlass13device_kernelINS_4gemm6kernel13GemmUniversalIN4cute5tupleIJiiiiEEENS1_10collective13CollectiveMmaINS1_35MainloopSm100TmaUmmaWarpSpecializedILi2ELi2ELi4ENS5_IJNS4_1CILi8EEENSA_ILi1EEESC_EEEEENS5_IJNSA_ILi64EEENSA_ILi256EEENSA_ILi128EEEEEENS_6half_tENS5_IJlSC_lEEESJ_SK_NS4_8TiledMMAINS4_8MMA_AtomIJNS4_20SM100_MMA_F16BF16_SSISJ_SJ_fLi64ELi256ELNS4_4UMMA5MajorE0ELSP_0ELNSO_7ScaleInE0ELSQ_0EEEEEENS4_6LayoutINS5_IJSC_SC_SC_EEENS5_IJNSA_ILi0EEESV_SV_EEEEENS5_IJNS4_10UnderscoreESY_SY_EEEEENS4_13SM90_TMA_LOADENS4_14ComposedLayoutINS4_7SwizzleILi3ELi4ELi3EEENS4_18smem_ptr_flag_bitsILi16EEENST_INS5_IJSB_SF_EEENS5_IJSF_SC_EEEEEEEvNS4_8identityENS4_23SM90_TMA_LOAD_MULTICASTES1A_vS1B_EENS_8epilogue10collective18CollectiveEpilogueINS1E_23Sm100TmaWarpSpecializedILi4ELi2ELi32ELb1ELb0EEEJSI_NS5_IJNST_ISF_SC_EES1J_EEESJ_SK_SJ_SK_NS1E_6fusion15FusionCallbacksIS1I_NS1L_17LinearCombinationISJ_fSJ_fLNS_15FloatRoundStyleE2EEESI_S1K_JEEENS4_5SM1004TMEM4LOAD26SM100_TMEM_LOAD_16dp256b8xES11_S1A_NS4_17SM75_U32x4_LDSM_NENS4_14SM90_TMA_STOREES1A_NS4_17SM90_U32x4_STSM_NENS4_39AutoVectorizingCopyWithAssumedAlignmentILi128EEEEEEvvEEEEvNT_6ParamsE)
	.align		4
        /*000c*/ 	.word	index@(__assertfail)
	.align		4
        /*0010*/ 	.word	0x00000000
	.align		4
        /*0014*/ 	.word	0xfffffffe
	.align		4
        /*0018*/ 	.word	0x00000000
	.align		4
        /*001c*/ 	.word	0xfffffffd
	.align		4
        /*0020*/ 	.word	0x00000000
	.align		4
        /*0024*/ 	.word	0xfffffffc


//--------------------- .nv.constant4             --------------------------
	.section	.nv.constant4,"a",@progbits
	.align	8
	.align		8
.nv.constant4:
        /*0000*/ 	.dword	__assertfail
	.align		8
        /*0008*/ 	.dword	__unnamed_1
	.align		8
        /*0010*/ 	.dword	__unnamed_2
	.align		8
        /*0018*/ 	.dword	_ZN40_INTERNAL_e16949df_4_k_cu_feaf2bbf_357704cuda3std3__45__cpo5beginE
	.align		8
        /*0020*/ 	.dword	_ZN40_INTERNAL_e16949df_4_k_cu_feaf2bbf_357704cuda3std3__45__cpo3endE
	.align		8
        /*0028*/ 	.dword	_ZN40_INTERNAL_e16949df_4_k_cu_feaf2bbf_357704cuda3std3__45__cpo6cbeginE
	.align		8
        /*0030*/ 	.dword	_ZN40_INTERNAL_e16949df_4_k_cu_feaf2bbf_357704cuda3std3__45__cpo4cendE
	.align		8
        /*0038*/ 	.dword	_ZN40_INTERNAL_e16949df_4_k_cu_feaf2bbf_357704cuda3std3__442_GLOBAL__N__e16949df_4_k_cu_feaf2bbf_357706ignoreE
	.align		8
        /*0040*/ 	.dword	_ZN40_INTERNAL_e16949df_4_k_cu_feaf2bbf_357704cuda3std3__419piecewise_constructE
	.align		8
        /*0048*/ 	.dword	_ZN40_INTERNAL_e16949df_4_k_cu_feaf2bbf_357704cuda3std3__48in_placeE
	.align		8
        /*0050*/ 	.dword	_ZN40_INTERNAL_e16949df_4_k_cu_feaf2bbf_357704cuda3std6ranges3__45__cpo4swapE
	.align		8
        /*0058*/ 	.dword	_ZN40_INTERNAL_e16949df_4_k_cu_feaf2bbf_357704cuda3std6ranges3__45__cpo9iter_moveE
	.align		8
        /*0060*/ 	.dword	_ZN40_INTERNAL_e16949df_4_k_cu_feaf2bbf_357704cute7productE
	.align		8
        /*0068*/ 	.dword	_ZN40_INTERNAL_e16949df_4_k_cu_feaf2bbf_357704cute1_E
	.align		8
        /*0070*/ 	.dword	$str$25
	.align		8
        /*0078*/ 	.dword	$str$26
	.align		8
        /*0080*/ 	.dword	$str$27
	.align		8
        /*0088*/ 	.dword	$str$28


//--------------------- .text._ZN7cutlass13device_kernelINS_4gemm6kernel13GemmUniversalIN4cute5tupleIJiiiiEEENS1_10collective13CollectiveMmaINS1_35MainloopSm100TmaUmmaWarpSpecializedILi2ELi2ELi4ENS5_IJNS4_1CILi8EEENSA_ILi1EEESC_EEEEENS5_IJNSA_ILi64EEENSA_ILi256EEENSA_ILi128EEEEEENS_6half_tENS5_IJlSC_lEEESJ_SK_NS4_8TiledMMAINS4_8MMA_AtomIJNS4_20SM100_MMA_F16BF16_SSISJ_SJ_fLi64ELi256ELNS4_4UMMA5MajorE0ELSP_0ELNSO_7ScaleInE0ELSQ_0EEEEEENS4_6LayoutINS5_IJSC_SC_SC_EEENS5_IJNSA_ILi0EEESV_SV_EEEEENS5_IJNS4_10UnderscoreESY_SY_EEEEENS4_13SM90_TMA_LOADENS4_14ComposedLayoutINS4_7SwizzleILi3ELi4ELi3EEENS4_18smem_ptr_flag_bitsILi16EEENST_INS5_IJSB_SF_EEENS5_IJSF_SC_EEEEEEEvNS4_8identityENS4_23SM90_TMA_LOAD_MULTICASTES1A_vS1B_EENS_8epilogue10collective18CollectiveEpilogueINS1E_23Sm100TmaWarpSpecializedILi4ELi2ELi32ELb1ELb0EEEJSI_NS5_IJNST_ISF_SC_EES1J_EEESJ_SK_SJ_SK_NS1E_6fusion15FusionCallbacksIS1I_NS1L_17LinearCombinationISJ_fSJ_fLNS_15FloatRoundStyleE2EEESI_S1K_JEEENS4_5SM1004TMEM4LOAD26SM100_TMEM_LOAD_16dp256b8xES11_S1A_NS4_17SM75_U32x4_LDSM_NENS4_14SM90_TMA_STOREES1A_NS4_17SM90_U32x4_STSM_NENS4_39AutoVectorizingCopyWithAssumedAlignmentILi128EEEEEEvvEEEEvNT_6ParamsE --------------------------
	.section	.text._ZN7cutlass13device_kernelINS_4gemm6kernel13GemmUniversalIN4cute5tupleIJiiiiEEENS1_10collective13CollectiveMmaINS1_35MainloopSm100TmaUmmaWarpSpecializedILi2ELi2ELi4ENS5_IJNS4_1CILi8EEENSA_ILi1EEESC_EEEEENS5_IJNSA_ILi64EEENSA_ILi256EEENSA_ILi128EEEEEENS_6half_tENS5_IJlSC_lEEESJ_SK_NS4_8TiledMMAINS4_8MMA_AtomIJNS4_20SM100_MMA_F16BF16_SSISJ_SJ_fLi64ELi256ELNS4_4UMMA5MajorE0ELSP_0ELNSO_7ScaleInE0ELSQ_0EEEEEENS4_6LayoutINS5_IJSC_SC_SC_EEENS5_IJNSA_ILi0EEESV_SV_EEEEENS5_IJNS4_10UnderscoreESY_SY_EEEEENS4_13SM90_TMA_LOADENS4_14ComposedLayoutINS4_7SwizzleILi3ELi4ELi3EEENS4_18smem_ptr_flag_bitsILi16EEENST_INS5_IJSB_SF_EEENS5_IJSF_SC_EEEEEEEvNS4_8identityENS4_23SM90_TMA_LOAD_MULTICASTES1A_vS1B_EENS_8epilogue10collective18CollectiveEpilogueINS1E_23Sm100TmaWarpSpecializedILi4ELi2ELi32ELb1ELb0EEEJSI_NS5_IJNST_ISF_SC_EES1J_EEESJ_SK_SJ_SK_NS1E_6fusion15FusionCallbacksIS1I_NS1L_17LinearCombinationISJ_fSJ_fLNS_15FloatRoundStyleE2EEESI_S1K_JEEENS4_5SM1004TMEM4LOAD26SM100_TMEM_LOAD_16dp256b8xES11_S1A_NS4_17SM75_U32x4_LDSM_NENS4_14SM90_TMA_STOREES1A_NS4_17SM90_U32x4_STSM_NENS4_39AutoVectorizingCopyWithAssumedAlignmentILi128EEEEEEvvEEEEvNT_6ParamsE,"ax",@progbits
	.align	128
.text._ZN7cutlass13device_kernelINS_4gemm6kernel13GemmUniversalIN4cute5tupleIJiiiiEEENS1_10collective13CollectiveMmaINS1_35MainloopSm100TmaUmmaWarpSpecializedILi2ELi2ELi4ENS5_IJNS4_1CILi8EEENSA_ILi1EEESC_EEEEENS5_IJNSA_ILi64EEENSA_ILi256EEENSA_ILi128EEEEEENS_6half_tENS5_IJlSC_lEEESJ_SK_NS4_8TiledMMAINS4_8MMA_AtomIJNS4_20SM100_MMA_F16BF16_SSISJ_SJ_fLi64ELi256ELNS4_4UMMA5MajorE0ELSP_0ELNSO_7ScaleInE0ELSQ_0EEEEEENS4_6LayoutINS5_IJSC_SC_SC_EEENS5_IJNSA_ILi0EEESV_SV_EEEEENS5_IJNS4_10UnderscoreESY_SY_EEEEENS4_13SM90_TMA_LOADENS4_14ComposedLayoutINS4_7SwizzleILi3ELi4ELi3EEENS4_18smem_ptr_flag_bitsILi16EEENST_INS5_IJSB_SF_EEENS5_IJSF_SC_EEEEEEEvNS4_8identityENS4_23SM90_TMA_LOAD_MULTICASTES1A_vS1B_EENS_8epilogue10collective18CollectiveEpilogueINS1E_23Sm100TmaWarpSpecializedILi4ELi2ELi32ELb1ELb0EEEJSI_NS5_IJNST_ISF_SC_EES1J_EEESJ_SK_SJ_SK_NS1E_6fusion15FusionCallbacksIS1I_NS1L_17LinearCombinationISJ_fSJ_fLNS_15FloatRoundStyleE2EEESI_S1K_JEEENS4_5SM1004TMEM4LOAD26SM100_TMEM_LOAD_16dp256b8xES11_S1A_NS4_17SM75_U32x4_LDSM_NENS4_14SM90_TMA_STOREES1A_NS4_17SM90_U32x4_STSM_NENS4_39AutoVectorizingCopyWithAssumedAlignmentILi128EEEEEEvvEEEEvNT_6ParamsE:
        .type           _ZN7cutlass13device_kernelINS_4gemm6kernel13GemmUniversalIN4cute5tupleIJiiiiEEENS1_10collective13CollectiveMmaINS1_35MainloopSm100TmaUmmaWarpSpecializedILi2ELi2ELi4ENS5_IJNS4_1CILi8EEENSA_ILi1EEESC_EEEEENS5_IJNSA_ILi64EEENSA_ILi256EEENSA_ILi128EEEEEENS_6half_tENS5_IJlSC_lEEESJ_SK_NS4_8TiledMMAINS4_8MMA_AtomIJNS4_20SM100_MMA_F16BF16_SSISJ_SJ_fLi64ELi256ELNS4_4UMMA5MajorE0ELSP_0ELNSO_7ScaleInE0ELSQ_0EEEEEENS4_6LayoutINS5_IJSC_SC_SC_EEENS5_IJNSA_ILi0EEESV_SV_EEEEENS5_IJNS4_10UnderscoreESY_SY_EEEEENS4_13SM90_TMA_LOADENS4_14ComposedLayoutINS4_7SwizzleILi3ELi4ELi3EEENS4_18smem_ptr_flag_bitsILi16EEENST_INS5_IJSB_SF_EEENS5_IJSF_SC_EEEEEEEvNS4_8identityENS4_23SM90_TMA_LOAD_MULTICASTES1A_vS1B_EENS_8epilogue10collective18CollectiveEpilogueINS1E_23Sm100TmaWarpSpecializedILi4ELi2ELi32ELb1ELb0EEEJSI_NS5_IJNST_ISF_SC_EES1J_EEESJ_SK_SJ_SK_NS1E_6fusion15FusionCallbacksIS1I_NS1L_17LinearCombinationISJ_fSJ_fLNS_15FloatRoundStyleE2EEESI_S1K_JEEENS4_5SM1004TMEM4LOAD26SM100_TMEM_LOAD_16dp256b8xES11_S1A_NS4_17SM75_U32x4_LDSM_NENS4_14SM90_TMA_STOREES1A_NS4_17SM90_U32x4_STSM_NENS4_39AutoVectorizingCopyWithAssumedAlignmentILi128EEEEEEvvEEEEvNT_6ParamsE,@function
        .size           _ZN7cutlass13device_kernelINS_4gemm6kernel13GemmUniversalIN4cute5tupleIJiiiiEEENS1_10collective13CollectiveMmaINS1_35MainloopSm100TmaUmmaWarpSpecializedILi2ELi2ELi4ENS5_IJNS4_1CILi8EEENSA_ILi1EEESC_EEEEENS5_IJNSA_ILi64EEENSA_ILi256EEENSA_ILi128EEEEEENS_6half_tENS5_IJlSC_lEEESJ_SK_NS4_8TiledMMAINS4_8MMA_AtomIJNS4_20SM100_MMA_F16BF16_SSISJ_SJ_fLi64ELi256ELNS4_4UMMA5MajorE0ELSP_0ELNSO_7ScaleInE0ELSQ_0EEEEEENS4_6LayoutINS5_IJSC_SC_SC_EEENS5_IJNSA_ILi0EEESV_SV_EEEEENS5_IJNS4_10UnderscoreESY_SY_EEEEENS4_13SM90_TMA_LOADENS4_14ComposedLayoutINS4_7SwizzleILi3ELi4ELi3EEENS4_18smem_ptr_flag_bitsILi16EEENST_INS5_IJSB_SF_EEENS5_IJSF_SC_EEEEEEEvNS4_8identityENS4_23SM90_TMA_LOAD_MULTICASTES1A_vS1B_EENS_8epilogue10collective18CollectiveEpilogueINS1E_23Sm100TmaWarpSpecializedILi4ELi2ELi32ELb1ELb0EEEJSI_NS5_IJNST_ISF_SC_EES1J_EEESJ_SK_SJ_SK_NS1E_6fusion15FusionCallbacksIS1I_NS1L_17LinearCombinationISJ_fSJ_fLNS_15FloatRoundStyleE2EEESI_S1K_JEEENS4_5SM1004TMEM4LOAD26SM100_TMEM_LOAD_16dp256b8xES11_S1A_NS4_17SM75_U32x4_LDSM_NENS4_14SM90_TMA_STOREES1A_NS4_17SM90_U32x4_STSM_NENS4_39AutoVectorizingCopyWithAssumedAlignmentILi128EEEEEEvvEEEEvNT_6ParamsE,(.L_x_177 - _ZN7cutlass13device_kernelINS_4gemm6kernel13GemmUniversalIN4cute5tupleIJiiiiEEENS1_10collective13CollectiveMmaINS1_35MainloopSm100TmaUmmaWarpSpecializedILi2ELi2ELi4ENS5_IJNS4_1CILi8EEENSA_ILi1EEESC_EEEEENS5_IJNSA_ILi64EEENSA_ILi256EEENSA_ILi128EEEEEENS_6half_tENS5_IJlSC_lEEESJ_SK_NS4_8TiledMMAINS4_8MMA_AtomIJNS4_20SM100_MMA_F16BF16_SSISJ_SJ_fLi64ELi256ELNS4_4UMMA5MajorE0ELSP_0ELNSO_7ScaleInE0ELSQ_0EEEEEENS4_6LayoutINS5_IJSC_SC_SC_EEENS5_IJNSA_ILi0EEESV_SV_EEEEENS5_IJNS4_10UnderscoreESY_SY_EEEEENS4_13SM90_TMA_LOADENS4_14ComposedLayoutINS4_7SwizzleILi3ELi4ELi3EEENS4_18smem_ptr_flag_bitsILi16EEENST_INS5_IJSB_SF_EEENS5_IJSF_SC_EEEEEEEvNS4_8identityENS4_23SM90_TMA_LOAD_MULTICASTES1A_vS1B_EENS_8epilogue10collective18CollectiveEpilogueINS1E_23Sm100TmaWarpSpecializedILi4ELi2ELi32ELb1ELb0EEEJSI_NS5_IJNST_ISF_SC_EES1J_EEESJ_SK_SJ_SK_NS1E_6fusion15FusionCallbacksIS1I_NS1L_17LinearCombinationISJ_fSJ_fLNS_15FloatRoundStyleE2EEESI_S1K_JEEENS4_5SM1004TMEM4LOAD26SM100_TMEM_LOAD_16dp256b8xES11_S1A_NS4_17SM75_U32x4_LDSM_NENS4_14SM90_TMA_STOREES1A_NS4_17SM90_U32x4_STSM_NENS4_39AutoVectorizingCopyWithAssumedAlignmentILi128EEEEEEvvEEEEvNT_6ParamsE)
        .other          _ZN7cutlass13device_kernelINS_4gemm6kernel13GemmUniversalIN4cute5tupleIJiiiiEEENS1_10collective13CollectiveMmaINS1_35MainloopSm100TmaUmmaWarpSpecializedILi2ELi2ELi4ENS5_IJNS4_1CILi8EEENSA_ILi1EEESC_EEEEENS5_IJNSA_ILi64EEENSA_ILi256EEENSA_ILi128EEEEEENS_6half_tENS5_IJlSC_lEEESJ_SK_NS4_8TiledMMAINS4_8MMA_AtomIJNS4_20SM100_MMA_F16BF16_SSISJ_SJ_fLi64ELi256ELNS4_4UMMA5MajorE0ELSP_0ELNSO_7ScaleInE0ELSQ_0EEEEEENS4_6LayoutINS5_IJSC_SC_SC_EEENS5_IJNSA_ILi0EEESV_SV_EEEEENS5_IJNS4_10UnderscoreESY_SY_EEEEENS4_13SM90_TMA_LOADENS4_14ComposedLayoutINS4_7SwizzleILi3ELi4ELi3EEENS4_18smem_ptr_flag_bitsILi16EEENST_INS5_IJSB_SF_EEENS5_IJSF_SC_EEEEEEEvNS4_8identityENS4_23SM90_TMA_LOAD_MULTICASTES1A_vS1B_EENS_8epilogue10collective18CollectiveEpilogueINS1E_23Sm100TmaWarpSpecializedILi4ELi2ELi32ELb1ELb0EEEJSI_NS5_IJNST_ISF_SC_EES1J_EEESJ_SK_SJ_SK_NS1E_6fusion15FusionCallbacksIS1I_NS1L_17LinearCombinationISJ_fSJ_fLNS_15FloatRoundStyleE2EEESI_S1K_JEEENS4_5SM1004TMEM4LOAD26SM100_TMEM_LOAD_16dp256b8xES11_S1A_NS4_17SM75_U32x4_LDSM_NENS4_14SM90_TMA_STOREES1A_NS4_17SM90_U32x4_STSM_NENS4_39AutoVectorizingCopyWithAssumedAlignmentILi128EEEEEEvvEEEEvNT_6ParamsE,@"STO_CUDA_ENTRY STV_DEFAULT"
_ZN7cutlass13device_kernelINS_4gemm6kernel13GemmUniversalIN4cute5tupleIJiiiiEEENS1_10collective13CollectiveMmaINS1_35MainloopSm100TmaUmmaWarpSpecializedILi2ELi2ELi4ENS5_IJNS4_1CILi8EEENSA_ILi1EEESC_EEEEENS5_IJNSA_ILi64EEENSA_ILi256EEENSA_ILi128EEEEEENS_6half_tENS5_IJlSC_lEEESJ_SK_NS4_8TiledMMAINS4_8MMA_AtomIJNS4_20SM100_MMA_F16BF16_SSISJ_SJ_fLi64ELi256ELNS4_4UMMA5MajorE0ELSP_0ELNSO_7ScaleInE0ELSQ_0EEEEEENS4_6LayoutINS5_IJSC_SC_SC_EEENS5_IJNSA_ILi0EEESV_SV_EEEEENS5_IJNS4_10UnderscoreESY_SY_EEEEENS4_13SM90_TMA_LOADENS4_14ComposedLayoutINS4_7SwizzleILi3ELi4ELi3EEENS4_18smem_ptr_flag_bitsILi16EEENST_INS5_IJSB_SF_EEENS5_IJSF_SC_EEEEEEEvNS4_8identityENS4_23SM90_TMA_LOAD_MULTICASTES1A_vS1B_EENS_8epilogue10collective18CollectiveEpilogueINS1E_23Sm100TmaWarpSpecializedILi4ELi2ELi32ELb1ELb0EEEJSI_NS5_IJNST_ISF_SC_EES1J_EEESJ_SK_SJ_SK_NS1E_6fusion15FusionCallbacksIS1I_NS1L_17LinearCombinationISJ_fSJ_fLNS_15FloatRoundStyleE2EEESI_S1K_JEEENS4_5SM1004TMEM4LOAD26SM100_TMEM_LOAD_16dp256b8xES11_S1A_NS4_17SM75_U32x4_LDSM_NENS4_14SM90_TMA_STOREES1A_NS4_17SM90_U32x4_STSM_NENS4_39AutoVectorizingCopyWithAssumedAlignmentILi128EEEEEEvvEEEEvNT_6ParamsE:
[----:B------:R-:W1:Y:S01]  /*0000*/  LDC R1, c[0x0][0x37c] ;  /* 0x0000df00ff017b82 */ /* 0x000e620000000800 */
[----:B------:R-:W2:Y:S01]  /*0010*/  S2R R93, SR_TID.X ;  /* 0x00000000005d7919 */ /* 0x000ea20000002100 */
[----:B------:R-:W3:Y:S01]  /*0020*/  LDCU.64 UR8, c[0x0][0x890] ;  /* 0x00011200ff0877ac */ /* 0x000ee20008000a00 */
[----:B------:R-:W-:Y:S02]  /*0030*/  PRMT R81, RZ, 0x7610, R81 ;  /* 0x00007610ff517816 */ /* 0x000fe40000000051 */
[----:B------:R-:W-:Y:S01]  /*0040*/  ELECT P3, URZ, PT ;  /* 0x0000000000ff782f */ /* 0x000fe20003860000 */
[----:B---3--:R-:W-:-:S04]  /*0050*/  UISETP.NE.U32.AND UP0, UPT, UR8, URZ, UPT ;  /* 0x000000ff0800728c */ /* 0x008fc8000bf05070 */
[----:B------:R-:W-:Y:S01]  /*0060*/  UISETP.NE.AND.EX UP0, UPT, UR9, URZ, UPT, UP0 ;  /* 0x000000ff0900728c */ /* 0x000fe2000bf05300 */
[----:B--2---:R-:W-:-:S05]  /*0070*/  SHF.R.U32.HI R82, RZ, 0x5, R93 ;  /* 0x00000005ff527819 */ /* 0x004fca000001165d */
[----:B------:R-:W2:Y:S02]  /*0080*/  SHFL.IDX PT, R0, R82, RZ, 0x1f ;  /* 0x00001fff52007589 */ /* 0x000ea400000e0000 */
[----:B--2---:R-:W-:Y:S01]  /*0090*/  R2UR UR18, R0 ;  /* 0x00000000001272ca */ /* 0x004fe200000e0000 */
[----:B-1----:R-:W-:-:S14]  /*00a0*/  BRA.U UP0, `(.L_x_0) ;  /* 0x0000000100307547 */ /* 0x002fdc000b800000 */
[----:B------:R-:W1:Y:S02]  /*00b0*/  LDCU.64 UR4, c[0x0][0x888] ;  /* 0x00011100ff0477ac */ /* 0x000e640008000a00 */
[----:B-1----:R-:W-:-:S04]  /*00c0*/  UISETP.NE.U32.AND UP0, UPT, UR4, URZ, UPT ;  /* 0x000000ff0400728c */ /* 0x002fc8000bf05070 */
[----:B------:R-:W-:-:S09]  /*00d0*/  UISETP.NE.AND.EX UP0, UPT, UR5, URZ, UPT, UP0 ;  /* 0x000000ff0500728c */ /* 0x000fd2000bf05300 */
[----:B------:R-:W-:Y:S05]  /*00e0*/  BRA.U !UP0, `(.L_x_1) ;  /* 0x0000000108147547 */ /* 0x000fea000b800000 */
[----:B------:R-:W1:Y:S01]  /*00f0*/  LDC.64 R2, c[0x0][0x888] ;  /* 0x00022200ff027b82 */ /* 0x000e620000000a00 */
[----:B------:R-:W1:Y:S02]  /*0100*/  LDCU.64 UR4, c[0x0][0x358] ;  /* 0x00006b00ff0477ac */ /* 0x000e640008000a00 */
[----:B-1----:R1:W5:Y:S01]  /*0110*/  LDG.E R41, desc[UR4][R2.64] ;  /* 0x0000000402297981 */ /* 0x002362000c1e1900 */
[----:B------:R-:W-:Y:S01]  /*0120*/  HFMA2 R81, -RZ, RZ, 0, 5.9604644775390625e-08 ;  /* 0x00000001ff517431 */ /* 0x000fe200000001ff */
[----:B------:R-:W-:Y:S05]  /*0130*/  BRA `(.L_x_0) ;  /* 0x00000000000c7947 */ /* 0x000fea0003800000 */
.L_x_1:
[----:B------:R-:W1:Y:S01]  /*0140*/  LDCU UR4, c[0x0][0x880] ;  /* 0x00011000ff0477ac */ /* 0x000e620008000800 */
[----:B------:R-:W-:Y:S01]  /*0150*/  HFMA2 R81, -RZ, RZ, 0, 5.9604644775390625e-08 ;  /* 0x00000001ff517431 */ /* 0x000fe200000001ff */
[----:B-1----:R-:W-:-:S07]  /*0160*/  MOV R41, UR4 ;  /* 0x0000000400297c02 */ /* 0x002fce0008000f00 */
.L_x_0:
[----:B------:R-:W2:Y:S02]  /*0170*/  LDCU.64 UR4, c[0x0][0x8b0] ;  /* 0x00011600ff0477ac */ /* 0x000ea40008000a00 */
[----:B--2---:R-:W-:-:S04]  /*0180*/  UISETP.NE.U32.AND UP0, UPT, UR4, URZ, UPT ;  /* 0x000000ff0400728c */ /* 0x004fc8000bf05070 */
[----:B------:R-:W-:-:S09]  /*0190*/  UISETP.NE.AND.EX UP0, UPT, UR5, URZ, UPT, UP0 ;  /* 0x000000ff0500728c */ /* 0x000fd2000bf05300 */
[----:B------:R-:W-:Y:S05]  /*01a0*/  BRA.U UP0, `(.L_x_2) ;  /* 0x0000000100287547 */ /* 0x000fea000b800000 */
[----:B------:R-:W2:Y:S02]  /*01b0*/  LDCU.64 UR4, c[0x0][0x8a8] ;  /* 0x00011500ff0477ac */ /* 0x000ea40008000a00 */
[----:B--2---:R-:W-:-:S04]  /*01c0*/  UISETP.NE.U32.AND UP0, UPT, UR4, URZ, UPT ;  /* 0x000000ff0400728c */ /* 0x004fc8000bf05070 */
[----:B------:R-:W-:-:S09]  /*01d0*/  UISETP.NE.AND.EX UP0, UPT, UR5, URZ, UPT, UP0 ;  /* 0x000000ff0500728c */ /* 0x000fd2000bf05300 */
[----:B------:R-:W-:Y:S05]  /*01e0*/  BRA.U !UP0, `(.L_x_3) ;  /* 0x0000000108107547 */ /* 0x000fea000b800000 */
[----:B------:R-:W2:Y:S01]  /*01f0*/  LDC.64 R38, c[0x0][0x8a8] ;  /* 0x00022a00ff267b82 */ /* 0x000ea20000000a00 */
[----:B------:R-:W2:Y:S02]  /*0200*/  LDCU.64 UR4, c[0x0][0x358] ;  /* 0x00006b00ff0477ac */ /* 0x000ea40008000a00 */
[----:B--2---:R2:W5:Y:S01]  /*0210*/  LDG.E R38, desc[UR4][R38.64] ;  /* 0x0000000426267981 */ /* 0x004562000c1e1900 */
[----:B------:R-:W-:Y:S05]  /*0220*/  BRA `(.L_x_2) ;  /* 0x0000000000087947 */ /* 0x000fea0003800000 */
.L_x_3:
[----:B------:R-:W2:Y:S02]  /*0230*/  LDCU UR4, c[0x0][0x8a0] ;  /* 0x00011400ff0477ac */ /* 0x000ea40008000800 */
[----:B--2---:R-:W-:Y:S02]  /*0240*/  MOV R38, UR4 ;  /* 0x0000000400267c02 */ /* 0x004fe40008000f00 */
.L_x_2:
[----:B------:R-:W-:Y:S01]  /*0250*/  IMAD.U32 R0, RZ, RZ, UR18 ;  /* 0x00000012ff007e24 */ /* 0x000fe2000f8e00ff */
[----:B------:R-:W-:Y:S04]  /*0260*/  BSSY.RECONVERGENT B0, `(.L_x_4) ;  /* 0x000000c000007945 */ /* 0x000fe80003800200 */
[C---:B------:R-:W-:Y:S02]  /*0270*/  ISETP.NE.OR P1, PT, R0.reuse, 0x1, !P3 ;  /* 0x000000010000780c */ /* 0x040fe40005f25670 */
[----:B------:R-:W-:-:S11]  /*0280*/  ISETP.NE.OR P0, PT, R0, 0x3, !P3 ;  /* 0x000000030000780c */ /* 0x000fd60005f05670 */
[----:B------:R-:W-:Y:S05]  /*0290*/  @P1 BRA `(.L_x_5) ;  /* 0x0000000000201947 */ /* 0x000fea0003800000 */
[----:B------:R-:W3:Y:S02]  /*02a0*/  LDCU.64 UR4, c[0x0][0x348] ;  /* 0x00006900ff0477ac */ /* 0x000ee40008000a00 */
[----:B---3--:R-:W-:Y:S02]  /*02b0*/  UIADD3 UR6, UP1, UPT, UR4, 0x80, URZ ;  /* 0x0000008004067890 */ /* 0x008fe4000ff3e0ff */
[----:B------:R-:W-:Y:S02]  /*02c0*/  UIADD3 UR4, UP0, UPT, UR4, 0x180, URZ ;  /* 0x0000018004047890 */ /* 0x000fe4000ff1e0ff */
[----:B------:R-:W-:Y:S02]  /*02d0*/  UIADD3.X UR7, UPT, UPT, URZ, UR5, URZ, UP1, !UPT ;  /* 0x00000005ff077290 */ /* 0x000fe40008ffe4ff */
[----:B------:R-:W-:-:S07]  /*02e0*/  UIADD3.X UR5, UPT, UPT, URZ, UR5, URZ, UP0, !UPT ;  /* 0x00000005ff057290 */ /* 0x000fce00087fe4ff */
[----:B------:R3:W-:Y:S02]  /*02f0*/  UTMACCTL.PF [UR6] ;  /* 0x00000000060079b9 */ /* 0x0007e40008040000 */
[----:B------:R3:W-:Y:S02]  /*0300*/  UTMACCTL.PF [UR4] ;  /* 0x00000000040079b9 */ /* 0x0007e40008040000 */
[----:B---3--:R-:W-:Y:S01]  /*0310*/  NOP ;  /* 0x0000000000007918 */ /* 0x008fe20000000000 */
.L_x_5:
[----:B------:R-:W-:Y:S05]  /*0320*/  BSYNC.RECONVERGENT B0 ;  /* 0x0000000000007941 */ /* 0x000fea0003800200 */
.L_x_4:
[----:B------:R-:W-:Y:S04]  /*0330*/  BSSY.RECONVERGENT B0, `(.L_x_6) ;  /* 0x000000a000007945 */ /* 0x000fe80003800200 */
        /* <DEDUP_REMOVED lines=9> */
.L_x_7:
[----:B------:R-:W-:Y:S05]  /*03d0*/  BSYNC.RECONVERGENT B0 ;  /* 0x0000000000007941 */ /* 0x000fea0003800200 */
.L_x_6:
[----:B------:R-:W3:Y:S01]  /*03e0*/  LDCU.64 UR4, c[0x0][0x888] ;  /* 0x00011100ff0477ac */ /* 0x000ee20008000a00 */
[----:B------:R-:W-:Y:S02]  /*03f0*/  UISETP.EQ.U32.AND UP2, UPT, UR8, URZ, UPT ;  /* 0x000000ff0800728c */ /* 0x000fe4000bf42070 */
[----:B------:R-:W-:Y:S02]  /*0400*/  UPLOP3.LUT UP3, UPT, UPT, UPT, UPT, 0x80, 0x8 ;  /* 0x000000000008789c */ /* 0x000fe40003f6f070 */
[----:B---3--:R-:W-:-:S04]  /*0410*/  UISETP.NE.U32.AND UP0, UPT, UR4, URZ, UPT ;  /* 0x000000ff0400728c */ /* 0x008fc8000bf05070 */
[----:B------:R-:W-:-:S04]  /*0420*/  UISETP.NE.AND.EX UP1, UPT, UR5, URZ, UPT, UP0 ;  /* 0x000000ff0500728c */ /* 0x000fc8000bf25300 */
[----:B------:R-:W-:-:S04]  /*0430*/  UISETP.EQ.OR.EX UP4, UPT, UR9, URZ, !UP1, UP2 ;  /* 0x000000ff0900728c */ /* 0x000fc8000cf82720 */
[----:B------:R-:W-:-:S06]  /*0440*/  UP2UR UR4, UPR, URZ, 0x10 ;  /* 0x00000010ff047883 */ /* 0x000fcc0008000000 */
[----:B------:R-:W-:Y:S01]  /*0450*/  MOV R84, UR4 ;  /* 0x0000000400547c02 */ /* 0x000fe20008000f00 */
[----:B------:R-:W-:Y:S06]  /*0460*/  BRA.U !UP4, `(.L_x_8) ;  /* 0x000000010c207547 */ /* 0x000fec000b800000 */
[----:B------:R-:W-:Y:S01]  /*0470*/  UISETP.NE.U32.AND UP2, UPT, UR8, URZ, UPT ;  /* 0x000000ff0800728c */ /* 0x000fe2000bf45070 */
[----:B-----5:R-:W-:Y:S01]  /*0480*/  FSETP.NEU.AND P0, PT, R41, RZ, PT ;  /* 0x000000ff2900720b */ /* 0x020fe20003f0d000 */
[----:B------:R-:W-:Y:S02]  /*0490*/  USEL UR4, URZ, 0xffffffff, UP1 ;  /* 0xffffffffff047887 */ /* 0x000fe40008800000 */
[----:B------:R-:W-:-:S10]  /*04a0*/  UISETP.NE.AND.EX UP2, UPT, UR9, URZ, UPT, UP2 ;  /* 0x000000ff0900728c */ /* 0x000fd4000bf45320 */
[----:B------:R-:W-:Y:S01]  /*04b0*/  VOTEU.ANY UP0, P0 ;  /* 0x0000000000ff7886 */ /* 0x000fe20000000100 */
[----:B------:R-:W-:-:S04]  /*04c0*/  @!UP2 USEL UR4, URZ, 0xffffffff, UP0 ;  /* 0xffffffffff04a887 */ /* 0x000fc80008000000 */
[----:B------:R-:W-:-:S04]  /*04d0*/  ULOP3.LUT UR4, UR4, 0x1, URZ, 0xc0, !UPT ;  /* 0x0000000104047892 */ /* 0x000fc8000f8ec0ff */
[----:B------:R-:W-:-:S11]  /*04e0*/  UISETP.NE.U32.AND UP3, UPT, UR4, 0x1, UPT ;  /* 0x000000010400788c */ /* 0x000fd6000bf65070 */
.L_x_8:
[----:B-1----:R-:W1:Y:S01]  /*04f0*/  SHFL.IDX PT, R2, R82, RZ, 0x1f ;  /* 0x00001fff52027589 */ /* 0x002e6200000e0000 */
[----:B------:R-:W-:Y:S01]  /*0500*/  UISETP.NE.AND UP6, UPT, UR18, 0x2, UPT ;  /* 0x000000021200788c */ /* 0x000fe2000bfc5270 */
[----:B-1----:R-:W-:-:S13]  /*0510*/  ISETP.NE.AND P0, PT, R2, RZ, PT ;  /* 0x000000ff0200720c */ /* 0x002fda0003f05270 */
[----:B------:R-:W-:Y:S05]  /*0520*/  @P0 BRA `(.L_x_9) ;  /* 0x0000000000480947 */ /* 0x000fea0003800000 */
[----:B------:R-:W1:Y:S01]  /*0530*/  S2UR UR4, SR_CgaCtaId ;  /* 0x00000000000479c3 */ /* 0x000e620000008800 */
[----:B------:R-:W-:Y:S01]  /*0540*/  UMOV UR5, 0x400 ;  /* 0x0000040000057882 */ /* 0x000fe20000000000 */
[----:B------:R-:W-:Y:S01]  /*0550*/  UMOV UR8, 0x1 ;  /* 0x0000000100087882 */ /* 0x000fe20000000000 */
[----:B------:R-:W-:Y:S01]  /*0560*/  UMOV UR6, 0x8 ;  /* 0x0000000800067882 */ /* 0x000fe20000000000 */
[----:B------:R-:W-:-:S04]  /*0570*/  UIADD3 UR8, UPT, UPT, -UR8, 0x100000, URZ ;  /* 0x0010000008087890 */ /* 0x000fc8000fffe1ff */
[----:B------:R-:W-:Y:S02]  /*0580*/  USHF.L.U32 UR9, UR8, 0xb, URZ ;  /* 0x0000000b08097899 */ /* 0x000fe400080006ff */
[----:B------:R-:W-:Y:S02]  /*0590*/  USHF.L.U32 UR8, UR8, 0x1, URZ ;  /* 0x0000000108087899 */ /* 0x000fe400080006ff */
[----:B------:R-:W-:-:S04]  /*05a0*/  UIADD3 UR6, UPT, UPT, -UR6, 0x100000, URZ ;  /* 0x0010000006067890 */ /* 0x000fc8000fffe1ff */
[----:B------:R-:W-:Y:S02]  /*05b0*/  USHF.L.U32 UR7, UR6, 0xb, URZ ;  /* 0x0000000b06077899 */ /* 0x000fe400080006ff */
[----:B------:R-:W-:Y:S01]  /*05c0*/  USHF.L.U32 UR6, UR6, 0x1, URZ ;  /* 0x0000000106067899 */ /* 0x000fe200080006ff */
[----:B------:R-:W-:Y:S01]  /*05d0*/  ELECT P0, URZ, PT ;  /* 0x0000000000ff782f */ /* 0x000fe20003800000 */
[----:B-1----:R-:W-:Y:S01]  /*05e0*/  ULEA UR4, UR4, UR5, 0x18 ;  /* 0x0000000504047291 */ /* 0x002fe2000f8ec0ff */
[----:B------:R-:W1:Y:S11]  /*05f0*/  FENCE.VIEW.ASYNC.S ;  /* 0x00000000000073c6 */ /* 0x000e760000000000 */
[----:B-1----:R1:W3:Y:S01]  /*0600*/  SYNCS.EXCH.64 URZ, [UR4], UR8 ;  /* 0x0000000804ff75b2 */ /* 0x0022e20008000100 */
[----:B------:R1:W4:Y:S01]  /*0610*/  SYNCS.EXCH.64 URZ, [UR4+0x10], UR6 ;  /* 0x0000100604ff75b2 */ /* 0x0003220008000100 */
[----:B------:R1:W1:Y:S01]  /*0620*/  SYNCS.EXCH.64 URZ, [UR4+0x8], UR8 ;  /* 0x0000080804ff75b2 */ /* 0x0002620008000100 */
[----:B------:R1:W1:Y:S01]  /*0630*/  SYNCS.EXCH.64 URZ, [UR4+0x18], UR6 ;  /* 0x0000180604ff75b2 */ /* 0x0002620008000100 */
[----:B------:R-:W-:Y:S01]  /*0640*/  NOP ;  /* 0x0000000000007918 */ /* 0x000fe20000000000 */
.L_x_9:
[----:B------:R-:W2:Y:S01]  /*0650*/  SHFL.IDX PT, R2, R82, RZ, 0x1f ;  /* 0x00001fff52027589 */ /* 0x000ea200000e0000 */
[----:B------:R-:W-:Y:S01]  /*0660*/  NOP ;  /* 0x0000000000007918 */ /* 0x000fe20000000000 */
[----:B--2---:R-:W-:-:S13]  /*0670*/  ISETP.NE.AND P0, PT, R2, 0x1, PT ;  /* 0x000000010200780c */ /* 0x004fda0003f05270 */
[----:B------:R-:W-:Y:S05]  /*0680*/  @P0 BRA `(.L_x_10) ;  /* 0x0000000000580947 */ /* 0x000fea0003800000 */
[----:B-1----:R-:W1:Y:S01]  /*0690*/  S2UR UR4, SR_CgaCtaId ;  /* 0x00000000000479c3 */ /* 0x002e620000008800 */
        /* <DEDUP_REMOVED lines=12> */
[----:B-1----:R2:W1:Y:S01]  /*0760*/  SYNCS.EXCH.64 URZ, [UR4+0x20], UR8 ;  /* 0x0000200804ff75b2 */ /* 0x0024620008000100 */
[----:B------:R2:W1:Y:S01]  /*0770*/  SYNCS.EXCH.64 URZ, [UR4+0x40], UR6 ;  /* 0x0000400604ff75b2 */ /* 0x0004620008000100 */
[----:B------:R2:W1:Y:S01]  /*0780*/  SYNCS.EXCH.64 URZ, [UR4+0x28], UR8 ;  /* 0x0000280804ff75b2 */ /* 0x0004620008000100 */
[----:B------:R2:W1:Y:S01]  /*0790*/  SYNCS.EXCH.64 URZ, [UR4+0x48], UR6 ;  /* 0x0000480604ff75b2 */ /* 0x0004620008000100 */
[----:B------:R2:W1:Y:S01]  /*07a0*/  SYNCS.EXCH.64 URZ, [UR4+0x30], UR8 ;  /* 0x0000300804ff75b2 */ /* 0x0004620008000100 */
[----:B------:R2:W1:Y:S01]  /*07b0*/  SYNCS.EXCH.64 URZ, [UR4+0x50], UR6 ;  /* 0x0000500604ff75b2 */ /* 0x0004620008000100 */
[----:B------:R2:W1:Y:S01]  /*07c0*/  SYNCS.EXCH.64 URZ, [UR4+0x38], UR8 ;  /* 0x0000380804ff75b2 */ /* 0x0004620008000100 */
[----:B------:R2:W1:Y:S02]  /*07d0*/  SYNCS.EXCH.64 URZ, [UR4+0x58], UR6 ;  /* 0x0000580604ff75b2 */ /* 0x0004640008000100 */
[----:B--2---:R-:W-:Y:S01]  /*07e0*/  NOP ;  /* 0x0000000000007918 */ /* 0x004fe20000000000 */
.L_x_10:
[----:B------:R-:W2:Y:S01]  /*07f0*/  SHFL.IDX PT, R2, R82, RZ, 0x1f ;  /* 0x00001fff52027589 */ /* 0x000ea200000e0000 */
[----:B------:R-:W-:Y:S01]  /*0800*/  NOP ;  /* 0x0000000000007918 */ /* 0x000fe20000000000 */
[----:B--2---:R-:W-:-:S13]  /*0810*/  ISETP.NE.AND P0, PT, R2, 0x3, PT ;  /* 0x000000030200780c */ /* 0x004fda0003f05270 */
[----:B------:R-:W-:Y:S05]  /*0820*/  @P0 BRA `(.L_x_11) ;  /* 0x0000000000300947 */ /* 0x000fea0003800000 */
[----:B-1----:R-:W1:Y:S01]  /*0830*/  S2UR UR4, SR_CgaCtaId ;  /* 0x00000000000479c3 */ /* 0x002e620000008800 */
[----:B------:R-:W-:Y:S01]  /*0840*/  UMOV UR6, 0x400 ;  /* 0x0000040000067882 */ /* 0x000fe20000000000 */
[----:B------:R-:W-:Y:S01]  /*0850*/  UMOV UR5, 0x20 ;  /* 0x0000002000057882 */ /* 0x000fe20000000000 */
[----:B------:R-:W-:Y:S01]  /*0860*/  ELECT P0, URZ, PT ;  /* 0x0000000000ff782f */ /* 0x000fe20003800000 */
[----:B-1----:R-:W-:Y:S02]  /*0870*/  ULEA UR6, UR4, UR6, 0x18 ;  /* 0x0000000604067291 */ /* 0x002fe4000f8ec0ff */
[----:B------:R-:W-:-:S04]  /*0880*/  UIADD3 UR4, UPT, UPT, -UR5, 0x100000, URZ ;  /* 0x0010000005047890 */ /* 0x000fc8000fffe1ff */
[----:B------:R-:W-:Y:S02]  /*0890*/  USHF.L.U32 UR5, UR4, 0xb, URZ ;  /* 0x0000000b04057899 */ /* 0x000fe400080006ff */
[----:B------:R-:W-:Y:S01]  /*08a0*/  USHF.L.U32 UR4, UR4, 0x1, URZ ;  /* 0x0000000104047899 */ /* 0x000fe200080006ff */
[----:B------:R-:W1:Y:S11]  /*08b0*/  FENCE.VIEW.ASYNC.S ;  /* 0x00000000000073c6 */ /* 0x000e760000000000 */
[----:B-1----:R2:W1:Y:S01]  /*08c0*/  SYNCS.EXCH.64 URZ, [UR6+0x60], UR4 ;  /* 0x0000600406ff75b2 */ /* 0x0024620008000100 */
[----:B------:R2:W1:Y:S02]  /*08d0*/  SYNCS.EXCH.64 URZ, [UR6+0x68], UR4 ;  /* 0x0000680406ff75b2 */ /* 0x0004640008000100 */
[----:B--2---:R-:W-:Y:S01]  /*08e0*/  NOP ;  /* 0x0000000000007918 */ /* 0x004fe20000000000 */
.L_x_11:
[----:B------:R-:W2:Y:S01]  /*08f0*/  SHFL.IDX PT, R2, R82, RZ, 0x1f ;  /* 0x00001fff52027589 */ /* 0x000ea200000e0000 */
[----:B------:R-:W-:Y:S01]  /*0900*/  NOP ;  /* 0x0000000000007918 */ /* 0x000fe20000000000 */
[----:B--2---:R-:W-:-:S13]  /*0910*/  ISETP.NE.AND P0, PT, R2, 0x4, PT ;  /* 0x000000040200780c */ /* 0x004fda0003f05270 */
[----:B------:R-:W-:Y:S05]  /*0920*/  @P0 BRA `(.L_x_12) ;  /* 0x00000000004c0947 */ /* 0x000fea0003800000 */
[----:B-1----:R-:W1:Y:S01]  /*0930*/  S2UR UR6, SR_CgaCtaId ;  /* 0x00000000000679c3 */ /* 0x002e620000008800 */
[----:B------:R-:W-:Y:S01]  /*0940*/  UMOV UR4, 0x720 ;  /* 0x0000072000047882 */ /* 0x000fe20000000000 */
[----:B------:R-:W-:Y:S01]  /*0950*/  UMOV UR5, 0x400 ;  /* 0x0000040000057882 */ /* 0x000fe20000000000 */
[----:B------:R-:W-:Y:S01]  /*0960*/  USEL UR4, UR4, 0x620, UP3 ;  /* 0x0000062004047887 */ /* 0x000fe20009800000 */
[----:B------:R-:W-:Y:S01]  /*0970*/  UMOV UR8, 0x1 ;  /* 0x0000000100087882 */ /* 0x000fe20000000000 */
[----:B------:R-:W-:Y:S01]  /*0980*/  ELECT P0, URZ, PT ;  /* 0x0000000000ff782f */ /* 0x000fe20003800000 */
[----:B------:R-:W-:-:S04]  /*0990*/  UIADD3 UR8, UPT, UPT, -UR8, 0x100000, URZ ;  /* 0x0010000008087890 */ /* 0x000fc8000fffe1ff */
[----:B------:R-:W-:Y:S02]  /*09a0*/  USHF.L.U32 UR9, UR8, 0xb, URZ ;  /* 0x0000000b08097899 */ /* 0x000fe400080006ff */
[----:B------:R-:W-:Y:S02]  /*09b0*/  USHF.L.U32 UR8, UR8, 0x1, URZ ;  /* 0x0000000108087899 */ /* 0x000fe400080006ff */
[----:B-1----:R-:W-:Y:S02]  /*09c0*/  ULEA UR6, UR6, UR5, 0x18 ;  /* 0x0000000506067291 */ /* 0x002fe4000f8ec0ff */
[----:B------:R-:W-:-:S04]  /*09d0*/  UIADD3 UR4, UPT, UPT, -UR4, 0x100000, URZ ;  /* 0x0010000004047890 */ /* 0x000fc8000fffe1ff */
[----:B------:R-:W-:Y:S02]  /*09e0*/  USHF.L.U32 UR5, UR4, 0xb, URZ ;  /* 0x0000000b04057899 */ /* 0x000fe400080006ff */
[----:B------:R-:W-:Y:S01]  /*09f0*/  USHF.L.U32 UR4, UR4, 0x1, URZ ;  /* 0x0000000104047899 */ /* 0x000fe200080006ff */
[----:B------:R-:W1:Y:S03]  /*0a00*/  FENCE.VIEW.ASYNC.S ;  /* 0x00000000000073c6 */ /* 0x000e660000000000 */
[----:B-1----:R2:W1:Y:S08]  /*0a10*/  SYNCS.EXCH.64 URZ, [UR6+0x70], UR8 ;  /* 0x0000700806ff75b2 */ /* 0x0024700008000100 */
[----:B------:R2:W1:Y:S01]  /*0a20*/  SYNCS.EXCH.64 URZ, [UR6+0x80], UR4 ;  /* 0x0000800406ff75b2 */ /* 0x0004620008000100 */
[----:B------:R2:W1:Y:S01]  /*0a30*/  SYNCS.EXCH.64 URZ, [UR6+0x78], UR8 ;  /* 0x0000780806ff75b2 */ /* 0x0004620008000100 */
[----:B------:R2:W1:Y:S02]  /*0a40*/  SYNCS.EXCH.64 URZ, [UR6+0x88], UR4 ;  /* 0x0000880406ff75b2 */ /* 0x0004640008000100 */
[----:B--2---:R-:W-:Y:S01]  /*0a50*/  NOP ;  /* 0x0000000000007918 */ /* 0x004fe20000000000 */
.L_x_12:
        /* <DEDUP_REMOVED lines=26> */
.L_x_13:
[----:B------:R-:W2:Y:S01]  /*0c00*/  SHFL.IDX PT, R2, R82, RZ, 0x1f ;  /* 0x00001fff52027589 */ /* 0x000ea200000e0000 */
[----:B------:R-:W1:Y:S01]  /*0c10*/  S2UR UR47, SR_CgaCtaId ;  /* 0x00000000002f79c3 */ /* 0x000e620000008800 */
[----:B------:R-:W-:Y:S01]  /*0c20*/  NOP ;  /* 0x0000000000007918 */ /* 0x000fe20000000000 */
[----:B--2---:R-:W-:-:S13]  /*0c30*/  ISETP.NE.AND P0, PT, R2, 0x3, PT ;  /* 0x000000030200780c */ /* 0x004fda0003f05270 */
[----:B-1----:R-:W-:Y:S05]  /*0c40*/  @P0 BRA `(.L_x_14) ;  /* 0x0000000000340947 */ /* 0x002fea0003800000 */
[----:B------:R-:W-:Y:S01]  /*0c50*/  UMOV UR4, 0x400 ;  /* 0x0000040000047882 */ /* 0x000fe20000000000 */
[----:B------:R-:W-:Y:S01]  /*0c60*/  UMOV UR6, 0x20 ;  /* 0x0000002000067882 */ /* 0x000fe20000000000 */
[----:B------:R-:W-:Y:S02]  /*0c70*/  ULEA UR4, UR47, UR4, 0x18 ;  /* 0x000000042f047291 */ /* 0x000fe4000f8ec0ff */
[----:B------:R-:W-:-:S04]  /*0c80*/  UIADD3 UR6, UPT, UPT, -UR6, 0x100000, URZ ;  /* 0x0010000006067890 */ /* 0x000fc8000fffe1ff */
[----:B------:R-:W-:Y:S02]  /*0c90*/  USHF.L.U32 UR7, UR6, 0xb, URZ ;  /* 0x0000000b06077899 */ /* 0x000fe400080006ff */
[----:B------:R-:W-:Y:S01]  /*0ca0*/  USHF.L.U32 UR6, UR6, 0x1, URZ ;  /* 0x0000000106067899 */ /* 0x000fe200080006ff */
[----:B------:R-:W-:Y:S01]  /*0cb0*/  ELECT P0, URZ, PT ;  /* 0x0000000000ff782f */ /* 0x000fe20003800000 */
[----:B------:R-:W1:Y:S10]  /*0cc0*/  FENCE.VIEW.ASYNC.S ;  /* 0x00000000000073c6 */ /* 0x000e740000000000 */
[----:B-1----:R1:W2:Y:S01]  /*0cd0*/  SYNCS.EXCH.64 URZ, [UR4+0xd0], UR6 ;  /* 0x0000d00604ff75b2 */ /* 0x0022a20008000100 */
[----:B------:R1:W1:Y:S01]  /*0ce0*/  SYNCS.EXCH.64 URZ, [UR4+0xe0], UR6 ;  /* 0x0000e00604ff75b2 */ /* 0x0002620008000100 */
[----:B------:R1:W1:Y:S01]  /*0cf0*/  SYNCS.EXCH.64 URZ, [UR4+0xd8], UR6 ;  /* 0x0000d80604ff75b2 */ /* 0x0002620008000100 */
[----:B------:R1:W1:Y:S01]  /*0d00*/  SYNCS.EXCH.64 URZ, [UR4+0xe8], UR6 ;  /* 0x0000e80604ff75b2 */ /* 0x0002620008000100 */
[----:B------:R-:W-:Y:S01]  /*0d10*/  NOP ;  /* 0x0000000000007918 */ /* 0x000fe20000000000 */
.L_x_14:
[----:B-1----:R-:W1:Y:S01]  /*0d20*/  LDCU UR4, c[0x0][0x36c] ;  /* 0x00006d80ff0477ac */ /* 0x002e620008000800 */
[----:B------:R-:W-:Y:S01]  /*0d30*/  ISETP.NE.OR P3, PT, R0, 0x2, !P3 ;  /* 0x000000020000780c */ /* 0x000fe20005f65670 */
[----:B------:R-:W-:Y:S01]  /*0d40*/  NOP ;  /* 0x0000000000007918 */ /* 0x000fe20000000000 */
[----:B------:R-:W-:Y:S01]  /*0d50*/  LOP3.LUT R0, R93, 0x1f, RZ, 0xc0, !PT ;  /* 0x0000001f5d007812 */ /* 0x000fe200078ec0ff */
[----:B------:R-:W-:Y:S02]  /*0d60*/  UISETP.NE.AND UP4, UPT, UR18, URZ, UPT ;  /* 0x000000ff1200728c */ /* 0x000fe4000bf85270 */
[----:B-1----:R-:W-:-:S09]  /*0d70*/  UISETP.EQ.U32.AND UP5, UPT, UR4, 0x1, UPT ;  /* 0x000000010400788c */ /* 0x002fd2000bfa2070 */
[----:B------:R-:W-:Y:S05]  /*0d80*/  BRA.U !UP5, `(.L_x_15) ;  /* 0x000000010d087547 */ /* 0x000fea000b800000 */
[----:B--234-:R-:W-:Y:S01]  /*0d90*/  UCGABAR_ARV ;  /* 0x00000000000079c7 */ /* 0x01cfe20008000000 */
[----:B------:R-:W-:Y:S05]  /*0da0*/  BRA `(.L_x_16) ;  /* 0x0000000000047947 */ /* 0x000fea0003800000 */
.L_x_15:
[----:B--234-:R-:W-:Y:S01]  /*0db0*/  NOP ;  /* 0x0000000000007918 */ /* 0x01cfe20000000000 */
.L_x_16:
[----:B------:R-:W1:Y:S01]  /*0dc0*/  S2UR UR28, SR_CTAID.Y ;  /* 0x00000000001c79c3 */ /* 0x000e620000002600 */
[----:B------:R-:W-:-:S05]  /*0dd0*/  CS2R.32 R83, SR_CgaSize ;  /* 0x0000000000537805 */ /* 0x000fca0000008a00 */
[----:B------:R-:W-:-:S05]  /*0de0*/  IMAD R83, R83, -0xa0, RZ ;  /* 0xffffff6053537824 */ /* 0x000fca00078e02ff */
[----:B------:R-:W-:-:S14]  /*0df0*/  R2UR UR4, R83 ;  /* 0x00000000530472ca */ /* 0x000fdc00000e0000 */
[----:B------:R-:W2:Y:S01]  /*0e00*/  LDCU UR4, c[0x0][UR4+0x2b4] ;  /* 0x00005680040477ac */ /* 0x000ea20008000800 */
[----:B------:R-:W-:-:S05]  /*0e10*/  CS2R.32 R83, SR_CgaSize ;  /* 0x0000000000537805 */ /* 0x000fca0000008a00 */
[----:B------:R-:W-:-:S05]  /*0e20*/  IMAD R83, R83, -0xa0, RZ ;  /* 0xffffff6053537824 */ /* 0x000fca00078e02ff */
[----:B------:R-:W-:-:S14]  /*0e30*/  R2UR UR5, R83 ;  /* 0x00000000530572ca */ /* 0x000fdc00000e0000 */
[----:B------:R-:W3:Y:S01]  /*0e40*/  LDCU UR5, c[0x0][UR5+0x2b0] ;  /* 0x00005600050577ac */ /* 0x000ee20008000800 */
[----:B------:R-:W4:Y:S01]  /*0e50*/  S2UR UR24, SR_CTAID.X ;  /* 0x00000000001879c3 */ /* 0x000f220000002500 */
[----:B------:R-:W-:-:S05]  /*0e60*/  CS2R.32 R83, SR_CgaSize ;  /* 0x0000000000537805 */ /* 0x000fca0000008a00 */
[----:B------:R-:W-:-:S05]  /*0e70*/  IMAD R83, R83, -0xa0, RZ ;  /* 0xffffff6053537824 */ /* 0x000fca00078e02ff */
[----:B------:R-:W-:-:S14]  /*0e80*/  R2UR UR6, R83 ;  /* 0x00000000530672ca */ /* 0x000fdc00000e0000 */
[----:B------:R-:W3:Y:S01]  /*0e90*/  LDCU UR6, c[0x0][UR6+0x2a4] ;  /* 0x00005480060677ac */ /* 0x000ee20008000800 */
[----:B------:R-:W-:-:S05]  /*0ea0*/  CS2R.32 R83, SR_CgaSize ;  /* 0x0000000000537805 */ /* 0x000fca0000008a00 */
[----:B------:R-:W-:-:S05]  /*0eb0*/  IMAD R83, R83, -0xa0, RZ ;  /* 0xffffff6053537824 */ /* 0x000fca00078e02ff */
[----:B------:R-:W-:-:S14]  /*0ec0*/  R2UR UR63, R83 ;  /* 0x00000000533f72ca */ /* 0x000fdc00000e0000 */
[----:B------:R-:W3:Y:S01]  /*0ed0*/  LDCU UR63, c[0x0][UR63+0x2a0] ;  /* 0x000054003f3f77ac */ /* 0x000ee20008000800 */
[----:B------:R-:W-:Y:S01]  /*0ee0*/  USHF.L.U32 UR23, UR47, 0xb, URZ ;  /* 0x0000000b2f177899 */ /* 0x000fe200080006ff */
[----:B------:R-:W3:Y:S01]  /*0ef0*/  LDCU UR19, c[0x0][0xb24] ;  /* 0x00016480ff1377ac */ /* 0x000ee20008000800 */
[----:B------:R-:W3:Y:S01]  /*0f00*/  LDCU UR42, c[0x0][0xb24] ;  /* 0x00016480ff2a77ac */ /* 0x000ee20008000800 */
[----:B-1----:R-:W-:Y:S01]  /*0f10*/  I2FP.F32.U32 R2, UR28 ;  /* 0x0000001c00027c45 */ /* 0x002fe20008201000 */
[----:B------:R-:W1:Y:S04]  /*0f20*/  LDCU UR22, c[0x0][0xb30] ;  /* 0x00016600ff1677ac */ /* 0x000e680008000800 */
[----:B--2---:R-:W-:Y:S01]  /*0f30*/  FMUL R2, R2, UR4 ;  /* 0x0000000402027c20 */ /* 0x004fe20008400000 */
[----:B------:R-:W-:Y:S01]  /*0f40*/  ULOP3.LUT UR23, UR23, 0x3800, URZ, 0xc0, !UPT ;  /* 0x0000380017177892 */ /* 0x000fe2000f8ec0ff */
[----:B----4-:R-:W-:-:S04]  /*0f50*/  I2FP.F32.U32 R3, UR24 ;  /* 0x0000001800037c45 */ /* 0x010fc80008201000 */
[----:B------:R-:W2:Y:S01]  /*0f60*/  F2I.U32.TRUNC.NTZ R2, R2 ;  /* 0x0000000200027305 */ /* 0x000ea2000020f000 */
[----:B---3--:R-:W-:-:S07]  /*0f70*/  FMUL R3, R3, UR5 ;  /* 0x0000000503037c20 */ /* 0x008fce0008400000 */
[----:B------:R-:W3:Y:S01]  /*0f80*/  F2I.U32.TRUNC.NTZ R3, R3 ;  /* 0x0000000300037305 */ /* 0x000ee2000020f000 */
[----:B--2---:R-:W-:Y:S02]  /*0f90*/  R2UR UR4, R2 ;  /* 0x00000000020472ca */ /* 0x004fe400000e0000 */
[----:B------:R-:W-:Y:S02]  /*0fa0*/  PRMT R2, RZ, 0x7610, R2 ;  /* 0x00007610ff027816 */ /* 0x000fe40000000002 */
[----:B---3--:R-:W-:-:S09]  /*0fb0*/  R2UR UR5, R3 ;  /* 0x00000000030572ca */ /* 0x008fd200000e0000 */
[----:B------:R-:W-:-:S04]  /*0fc0*/  UIADD3 UR4, UPT, UPT, -UR4, URZ, URZ ;  /* 0x000000ff04047290 */ /* 0x000fc8000fffe1ff */
[----:B------:R-:W-:Y:S02]  /*0fd0*/  UIMAD UR4, UR6, UR4, UR28 ;  /* 0x00000004060472a4 */ /* 0x000fe4000f8e021c */
[----:B------:R-:W-:-:S04]  /*0fe0*/  UIADD3 UR5, UPT, UPT, -UR5, URZ, URZ ;  /* 0x000000ff05057290 */ /* 0x000fc8000fffe1ff */
[----:B------:R-:W-:Y:S01]  /*0ff0*/  IMAD.U32 R83, RZ, RZ, UR4 ;  /* 0x00000004ff537e24 */ /* 0x000fe2000f8e00ff */
[----:B------:R-:W-:Y:S01]  /*1000*/  UIMAD UR63, UR63, UR5, UR24 ;  /* 0x000000053f3f72a4 */ /* 0x000fe2000f8e0218 */
[----:B-1----:R-:W-:Y:S11]  /*1010*/  BRA.U UP4, `(.L_x_17) ;  /* 0x00000001047c7547 */ /* 0x002ff6000b800000 */
[----:B------:R-:W-:-:S13]  /*1020*/  R2UR UR9, R83 ;  /* 0x00000000530972ca */ /* 0x000fda00000e0000 */
[----:B------:R-:W-:-:S04]  /*1030*/  UISETP.NE.AND UP0, UPT, UR9, URZ, UPT ;  /* 0x000000ff0900728c */ /* 0x000fc8000bf05270 */
[----:B------:R-:W-:Y:S02]  /*1040*/  USEL UR5, URZ, 0x2, UP0 ;  /* 0x00000002ff057887 */ /* 0x000fe40008000000 */
[----:B------:R-:W-:Y:S02]  /*1050*/  USEL UR4, URZ, 0x4, UP0 ;  /* 0x00000004ff047887 */ /* 0x000fe40008000000 */
[----:B------:R-:W-:Y:S02]  /*1060*/  USEL UR7, URZ, 0x8, UP0 ;  /* 0x00000008ff077887 */ /* 0x000fe40008000000 */
[----:B------:R-:W-:Y:S02]  /*1070*/  USEL UR6, URZ, 0x10, UP0 ;  /* 0x00000010ff067887 */ /* 0x000fe40008000000 */
[----:B------:R-:W-:Y:S02]  /*1080*/  USEL UR8, URZ, 0x20, UP0 ;  /* 0x00000020ff087887 */ /* 0x000fe40008000000 */
[----:B------:R-:W-:-:S02]  /*1090*/  USEL UR12, URZ, 0x40, UP0 ;  /* 0x00000040ff0c7887 */ /* 0x000fc40008000000 */
[----:B------:R-:W-:Y:S02]  /*10a0*/  USEL UR13, URZ, 0x80, UP0 ;  /* 0x00000080ff0d7887 */ /* 0x000fe40008000000 */
[----:B------:R-:W-:-:S04]  /*10b0*/  UISETP.NE.AND UP0, UPT, UR9, URZ, UPT ;  /* 0x000000ff0900728c */ /* 0x000fc8000bf05270 */
[----:B------:R-:W-:-:S04]  /*10c0*/  UISETP.EQ.OR UP0, UPT, UR63, URZ, !UP0 ;  /* 0x000000ff3f00728c */ /* 0x000fc8000c702670 */
[----:B------:R-:W-:Y:S02]  /*10d0*/  USEL UR11, URZ, 0x1, !UP0 ;  /* 0x00000001ff0b7887 */ /* 0x000fe4000c000000 */
[----:B------:R-:W-:-:S04]  /*10e0*/  UISETP.NE.AND UP0, UPT, UR63, 0x1, UPT ;  /* 0x000000013f00788c */ /* 0x000fc8000bf05270 */
[----:B------:R-:W-:Y:S02]  /*10f0*/  USEL UR10, UR5, 0x2, UP0 ;  /* 0x00000002050a7887 */ /* 0x000fe40008000000 */
[----:B------:R-:W-:-:S04]  /*1100*/  UISETP.NE.AND UP0, UPT, UR63, 0x2, UPT ;  /* 0x000000023f00788c */ /* 0x000fc8000bf05270 */
[----:B------:R-:W-:Y:S02]  /*1110*/  USEL UR4, UR4, 0x4, UP0 ;  /* 0x0000000404047887 */ /* 0x000fe40008000000 */
[----:B------:R-:W-:Y:S02]  /*1120*/  UISETP.NE.AND UP0, UPT, UR63, 0x3, UPT ;  /* 0x000000033f00788c */ /* 0x000fe4000bf05270 */
[----:B------:R-:W-:Y:S02]  /*1130*/  UIADD3 UR4, UPT, UPT, UR4, UR10, UR11 ;  /* 0x0000000a04047290 */ /* 0x000fe4000fffe00b */
        /* <DEDUP_REMOVED lines=10> */
[----:B------:R-:W-:-:S04]  /*11e0*/  USEL UR5, UR13, 0x80, UP0 ;  /* 0x000000800d057887 */ /* 0x000fc80008000000 */
[----:B------:R-:W-:-:S06]  /*11f0*/  UIADD3 UR4, UPT, UPT, UR4, UR5, URZ ;  /* 0x0000000504047290 */ /* 0x000fcc000fffe0ff */
[----:B------:R-:W-:-:S07]  /*1200*/  MOV R2, UR4 ;  /* 0x0000000400027c02 */ /* 0x000fce0008000f00 */
.L_x_17:
[----:B------:R-:W1:Y:S01]  /*1210*/  S2UR UR36, SR_CTAID.Z ;  /* 0x00000000002479c3 */ /* 0x000e620000002700 */
[----:B------:R-:W-:-:S09]  /*1220*/  UISETP.GE.AND UP0, UPT, UR19, 0x1, UPT ;  /* 0x000000011300788c */ /* 0x000fd2000bf06270 */
[----:B------:R-:W-:Y:S05]  /*1230*/  BRA.U !UP0, `(.L_x_18) ;  /* 0x0000000108d07547 */ /* 0x000fea000b800000 */
[----:B------:R-:W2:Y:S01]  /*1240*/  LDCU UR20, c[0x0][0xb0c] ;  /* 0x00016180ff1477ac */ /* 0x000ea20008000800 */
[----:B------:R-:W3:Y:S01]  /*1250*/  LDCU.128 UR12, c[0x0][0xb10] ;  /* 0x00016200ff0c77ac */ /* 0x000ee20008000c00 */
[----:B------:R-:W4:Y:S01]  /*1260*/  LDCU UR6, c[0x0][0x370] ;  /* 0x00006e00ff0677ac */ /* 0x000f220008000800 */
[----:B------:R-:W1:Y:S01]  /*1270*/  LDCU UR7, c[0x0][0x374] ;  /* 0x00006e80ff0777ac */ /* 0x000e620008000800 */
[----:B------:R-:W1:Y:S01]  /*1280*/  LDCU UR21, c[0x0][0xb20] ;  /* 0x00016400ff1577ac */ /* 0x000e620008000800 */
[----:B--2---:R-:W-:Y:S02]  /*1290*/  UISETP.NE.AND UP0, UPT, UR20, 0x1, UPT ;  /* 0x000000011400788c */ /* 0x004fe4000bf05270 */
[----:B---3--:R-:W-:Y:S01]  /*12a0*/  UIMAD.WIDE.U32 UR4, UR24, UR12, URZ ;  /* 0x0000000c180472a5 */ /* 0x008fe2000f8e00ff */
[----:B------:R-:W2:Y:S01]  /*12b0*/  LDCU.64 UR8, c[0x0][0xb28] ;  /* 0x00016500ff0877ac */ /* 0x000ea20008000a00 */
[----:B----4-:R-:W-:Y:S02]  /*12c0*/  UIMAD.WIDE.U32 UR10, UR6, UR12, URZ ;  /* 0x0000000c060a72a5 */ /* 0x010fe4000f8e00ff */
[----:B------:R-:W-:-:S02]  /*12d0*/  USHF.R.U32.HI UR5, URZ, UR13, UR5 ;  /* 0x0000000dff057299 */ /* 0x000fc40008011605 */
[----:B------:R-:W-:Y:S02]  /*12e0*/  UISETP.NE.AND UP2, UPT, UR19, 0x1, UPT ;  /* 0x000000011300788c */ /* 0x000fe4000bf45270 */
[----:B------:R-:W-:Y:S01]  /*12f0*/  USEL UR5, UR24, UR5, !UP0 ;  /* 0x0000000518057287 */ /* 0x000fe2000c000000 */
[----:B------:R-:W-:Y:S01]  /*1300*/  UMOV UR10, UR11 ;  /* 0x0000000b000a7c82 */ /* 0x000fe20008000000 */
[----:B------:R-:W-:Y:S02]  /*1310*/  UIMAD.WIDE.U32 UR16, UR28, UR15, URZ ;  /* 0x0000000f1c1072a5 */ /* 0x000fe4000f8e00ff */
[----:B------:R-:W-:Y:S02]  /*1320*/  @UP0 USHF.R.U32.HI UR6, URZ, UR13, UR10 ;  /* 0x0000000dff060299 */ /* 0x000fe4000801160a */
[----:B------:R-:W-:Y:S02]  /*1330*/  UISETP.NE.AND UP0, UPT, UR14, 0x1, UPT ;  /* 0x000000010e00788c */ /* 0x000fe4000bf05270 */
[----:B-1----:R-:W-:-:S02]  /*1340*/  UIMAD.WIDE.U32 UR10, UR7, UR15, URZ ;  /* 0x0000000f070a72a5 */ /* 0x002fc4000f8e00ff */
[----:B--2---:R-:W-:Y:S01]  /*1350*/  UIMAD.WIDE.U32 UR12, UR6, UR8, URZ ;  /* 0x00000008060c72a5 */ /* 0x004fe2000f8e00ff */
[----:B------:R-:W-:Y:S02]  /*1360*/  UMOV UR4, UR17 ;  /* 0x0000001100047c82 */ /* 0x000fe40008000000 */
[----:B------:R-:W-:Y:S02]  /*1370*/  USHF.R.U32.HI UR4, URZ, UR21, UR4 ;  /* 0x00000015ff047299 */ /* 0x000fe40008011604 */
[----:B------:R-:W-:Y:S02]  /*1380*/  UMOV UR10, UR11 ;  /* 0x0000000b000a7c82 */ /* 0x000fe40008000000 */
[----:B------:R-:W-:Y:S01]  /*1390*/  UMOV UR12, UR13 ;  /* 0x0000000d000c7c82 */ /* 0x000fe20008000000 */
[----:B------:R-:W-:Y:S02]  /*13a0*/  @UP0 USHF.R.U32.HI UR7, URZ, UR21, UR10 ;  /* 0x00000015ff070299 */ /* 0x000fe4000801160a */
[----:B------:R-:W-:-:S02]  /*13b0*/  USEL UR4, UR28, UR4, !UP0 ;  /* 0x000000041c047287 */ /* 0x000fc4000c000000 */
[----:B------:R-:W-:Y:S02]  /*13c0*/  UIMAD.WIDE.U32 UR10, UR7, UR8, URZ ;  /* 0x00000008070a72a5 */ /* 0x000fe4000f8e00ff */
[----:B------:R-:W-:Y:S02]  /*13d0*/  @UP2 USHF.R.U32.HI UR6, URZ, UR9, UR12 ;  /* 0x00000009ff062299 */ /* 0x000fe4000801160c */
[----:B------:R-:W-:-:S03]  /*13e0*/  UIMAD.WIDE.U32 UR12, UR4, UR8, URZ ;  /* 0x00000008040c72a5 */ /* 0x000fc6000f8e00ff */
[----:B------:R-:W-:Y:S02]  /*13f0*/  UMOV UR10, UR11 ;  /* 0x0000000b000a7c82 */ /* 0x000fe40008000000 */
[----:B------:R-:W-:Y:S02]  /*1400*/  @UP2 USHF.R.U32.HI UR7, URZ, UR9, UR10 ;  /* 0x00000009ff072299 */ /* 0x000fe4000801160a */
[----:B------:R-:W-:Y:S02]  /*1410*/  UIMAD UR10, UR6, UR19, URZ ;  /* 0x00000013060a72a4 */ /* 0x000fe4000f8e02ff */
[----:B------:R-:W-:-:S04]  /*1420*/  UIMAD UR7, UR7, UR19, URZ ;  /* 0x00000013070772a4 */ /* 0x000fc8000f8e02ff */
[----:B------:R-:W-:-:S03]  /*1430*/  UISETP.GE.AND UP0, UPT, UR4, UR7, UPT ;  /* 0x000000070400728c */ /* 0x000fc6000bf06270 */
[----:B------:R-:W-:Y:S01]  /*1440*/  UMOV UR7, UR13 ;  /* 0x0000000d00077c82 */ /* 0x000fe20008000000 */
[----:B------:R-:W-:Y:S02]  /*1450*/  UISETP.GE.OR UP0, UPT, UR5, UR10, UP0 ;  /* 0x0000000a0500728c */ /* 0x000fe40008706670 */
[----:B------:R-:W-:Y:S02]  /*1460*/  UIMAD.WIDE.U32 UR10, UR5, UR8, URZ ;  /* 0x00000008050a72a5 */ /* 0x000fe4000f8e00ff */
[----:B------:R-:W-:Y:S02]  /*1470*/  USHF.R.U32.HI UR7, URZ, UR9, UR7 ;  /* 0x00000009ff077299 */ /* 0x000fe40008011607 */
[----:B------:R-:W-:Y:S02]  /*1480*/  UIADD3 UR10, UPT, UPT, -UR4, URZ, URZ ;  /* 0x000000ff040a7290 */ /* 0x000fe4000fffe1ff */
[----:B------:R-:W-:Y:S02]  /*1490*/  USEL UR7, UR4, UR7, !UP2 ;  /* 0x0000000704077287 */ /* 0x000fe4000d000000 */
[----:B------:R-:W-:Y:S01]  /*14a0*/  UIMAD UR10, UR14, UR10, UR28 ;  /* 0x0000000a0e0a72a4 */ /* 0x000fe2000f8e021c */
[----:B------:R-:W-:Y:S01]  /*14b0*/  @!UP0 UMOV UR8, UR11 ;  /* 0x0000000b00088c82 */ /* 0x000fe20008000000 */
[----:B------:R-:W-:-:S02]  /*14c0*/  UIADD3 UR11, UPT, UPT, -UR5, URZ, URZ ;  /* 0x000000ff050b7290 */ /* 0x000fc4000fffe1ff */
[----:B------:R-:W-:Y:S02]  /*14d0*/  @!UP0 USHF.R.U32.HI UR8, URZ, UR9, UR8 ;  /* 0x00000009ff088299 */ /* 0x000fe40008011608 */
[----:B------:R-:W-:Y:S02]  /*14e0*/  UIADD3 UR9, UPT, UPT, -UR7, URZ, URZ ;  /* 0x000000ff07097290 */ /* 0x000fe4000fffe1ff */
[----:B------:R-:W-:Y:S02]  /*14f0*/  @!UP0 USEL UR8, UR5, UR8, !UP2 ;  /* 0x0000000805088287 */ /* 0x000fe4000d000000 */
[----:B------:R-:W-:Y:S02]  /*1500*/  UIMAD UR9, UR19, UR9, UR4 ;  /* 0x00000009130972a4 */ /* 0x000fe4000f8e0204 */
[----:B------:R-:W-:Y:S02]  /*1510*/  @!UP0 UIADD3 UR7, UPT, UPT, UR7, -UR8, URZ ;  /* 0x8000000807078290 */ /* 0x000fe4000fffe0ff */
[----:B------:R-:W-:-:S02]  /*1520*/  @!UP0 UIMAD UR6, UR9, UR6, UR8 ;  /* 0x00000006090682a4 */ /* 0x000fc4000f8e0208 */
[----:B------:R-:W-:Y:S02]  /*1530*/  @!UP0 UIMAD UR4, UR7, UR19, UR5 ;  /* 0x00000013070482a4 */ /* 0x000fe4000f8e0205 */
[----:B------:R-:W-:Y:S02]  /*1540*/  UIMAD UR24, UR20, UR11, UR24 ;  /* 0x0000000b141872a4 */ /* 0x000fe4000f8e0218 */
[----:B------:R-:W-:Y:S01]  /*1550*/  UIMAD UR28, UR4, UR14, UR10 ;  /* 0x0000000e041c72a4 */ /* 0x000fe2000f8e020a */
[----:B------:R-:W-:Y:S02]  /*1560*/  @!UP0 UMOV UR5, UR6 ;  /* 0x0000000600058c82 */ /* 0x000fe40008000000 */
[----:B------:R-:W-:-:S12]  /*1570*/  UIMAD UR24, UR5, UR20, UR24 ;  /* 0x00000014051872a4 */ /* 0x000fd8000f8e0218 */
.L_x_18:
[----:B------:R-:W-:-:S09]  /*1580*/  UISETP.NE.AND UP0, UPT, UR22, 0x1, UPT ;  /* 0x000000011600788c */ /* 0x000fd2000bf05270 */
[----:B------:R-:W-:Y:S05]  /*1590*/  BRA.U UP0, `(.L_x_19) ;  /* 0x0000000100407547 */ /* 0x000fea000b800000 */
[----:B------:R-:W2:Y:S01]  /*15a0*/  LDCU.128 UR8, c[0x0][0xb10] ;  /* 0x00016200ff0877ac */ /* 0x000ea20008000c00 */
[----:B------:R-:W3:Y:S01]  /*15b0*/  LDCU UR12, c[0x0][0xb0c] ;  /* 0x00016180ff0c77ac */ /* 0x000ee20008000800 */
[----:B------:R-:W4:Y:S01]  /*15c0*/  LDCU UR13, c[0x0][0xb20] ;  /* 0x00016400ff0d77ac */ /* 0x000f220008000800 */
[----:B--2---:R-:W-:Y:S02]  /*15d0*/  UIMAD.WIDE.U32 UR4, UR24, UR8, URZ ;  /* 0x00000008180472a5 */ /* 0x004fe4000f8e00ff */
[----:B------:R-:W-:Y:S02]  /*15e0*/  UIMAD.WIDE.U32 UR6, UR28, UR11, URZ ;  /* 0x0000000b1c0672a5 */ /* 0x000fe4000f8e00ff */
[----:B---3--:R-:W-:Y:S02]  /*15f0*/  UISETP.NE.AND UP0, UPT, UR12, 0x1, UPT ;  /* 0x000000010c00788c */ /* 0x008fe4000bf05270 */
[----:B------:R-:W-:-:S03]  /*1600*/  USHF.R.U32.HI UR5, URZ, UR9, UR5 ;  /* 0x00000009ff057299 */ /* 0x000fc60008011605 */
[----:B------:R-:W-:Y:S01]  /*1610*/  UMOV UR4, UR7 ;  /* 0x0000000700047c82 */ /* 0x000fe20008000000 */
[----:B------:R-:W-:Y:S02]  /*1620*/  USEL UR5, UR24, UR5, !UP0 ;  /* 0x0000000518057287 */ /* 0x000fe4000c000000 */
[----:B------:R-:W-:Y:S02]  /*1630*/  UISETP.NE.AND UP0, UPT, UR10, 0x1, UPT ;  /* 0x000000010a00788c */ /* 0x000fe4000bf05270 */
[----:B----4-:R-:W-:-:S04]  /*1640*/  USHF.R.U32.HI UR4, URZ, UR13, UR4 ;  /* 0x0000000dff047299 */ /* 0x010fc80008011604 */
[----:B------:R-:W-:-:S04]  /*1650*/  USEL UR4, UR28, UR4, !UP0 ;  /* 0x000000041c047287 */ /* 0x000fc8000c000000 */
[----:B------:R-:W-:Y:S02]  /*1660*/  UIADD3 UR6, UPT, UPT, UR5, -UR4, URZ ;  /* 0x8000000405067290 */ /* 0x000fe4000fffe0ff */
[----:B------:R-:W-:Y:S02]  /*1670*/  UIADD3 UR4, UPT, UPT, -UR5, UR4, URZ ;  /* 0x0000000405047290 */ /* 0x000fe4000fffe1ff */
[----:B------:R-:W-:Y:S02]  /*1680*/  UIMAD UR28, UR6, UR10, UR28 ;  /* 0x0000000a061c72a4 */ /* 0x000fe4000f8e021c */
[----:B------:R-:W-:-:S12]  /*1690*/  UIMAD UR24, UR4, UR12, UR24 ;  /* 0x0000000c041872a4 */ /* 0x000fd8000f8e0218 */
.L_x_19:
[----:B------:R-:W-:Y:S01]  /*16a0*/  UISETP.NE.AND UP0, UPT, UR18, 0x2, UPT ;  /* 0x000000021200788c */ /* 0x000fe2000bf05270 */
[----:B------:R-:W-:Y:S09]  /*16b0*/  BRA.U !UP5, `(.L_x_20) ;  /* 0x000000010d0c7547 */ /* 0x000ff2000b800000 */
[----:B------:R-:W-:Y:S01]  /*16c0*/  UCGABAR_WAIT ;  /* 0x0000000000007dc7 */ /* 0x000fe20008000000 */
[----:B------:R-:W-:Y:S01]  /*16d0*/  CCTL.IVALL ;  /* 0x00000000ff00798f */ /* 0x000fe20002000000 */
[----:B------:R-:W-:Y:S05]  /*16e0*/  BRA `(.L_x_21) ;  /* 0x0000000000047947 */ /* 0x000fea0003800000 */
.L_x_20:
[----:B------:R-:W-:Y:S06]  /*16f0*/  BAR.SYNC.DEFER_BLOCKING 0x0 ;  /* 0x0000000000007b1d */ /* 0x000fec0000010000 */
.L_x_21:
[----:B------:R-:W-:Y:S05]  /*1700*/  BRA.U UP0, `(.L_x_22) ;  /* 0x0000001100dc7547 */ /* 0x000fea000b800000 */
[----:B------:R-:W2:Y:S01]  /*1710*/  LDCU UR6, c[0x0][0x38c] ;  /* 0x00007180ff0677ac */ /* 0x000ea20008000800 */
[----:B------:R-:W-:Y:S01]  /*1720*/  PLOP3.LUT P1, PT, PT, PT, UP3, 0x80, 0x8 ;  /* 0x000000000008781c */ /* 0x000fe20003f2f038 */
[----:B------:R-:W-:Y:S01]  /*1730*/  IMAD.MOV.U32 R12, RZ, RZ, 0x1 ;  /* 0x00000001ff0c7424 */ /* 0x000fe200078e00ff */
[----:B------:R-:W-:Y:S01]  /*1740*/  ISETP.EQ.OR P2, PT, R0, RZ, P3 ;  /* 0x000000ff0000720c */ /* 0x000fe20001f42670 */
[----:B------:R-:W-:Y:S01]  /*1750*/  UISETP.NE.AND UP1, UPT, UR18, URZ, UPT ;  /* 0x000000ff1200728c */ /* 0x000fe2000bf25270 */
[----:B------:R-:W-:Y:S01]  /*1760*/  PLOP3.LUT P1, PT, P1, PT, PT, 0x8, 0x80 ;  /* 0x000000000080781c */ /* 0x000fe20000f2e170 */
[----:B------:R-:W-:Y:S01]  /*1770*/  USEL UR29, URZ, 0x1, UP6 ;  /* 0x00000001ff1d7887 */ /* 0x000fe2000b000000 */
[----:B------:R-:W-:Y:S01]  /*1780*/  CS2R R10, SRZ ;  /* 0x00000000000a7805 */ /* 0x000fe2000001ff00 */
[----:B------:R-:W-:Y:S01]  /*1790*/  IMAD.MOV.U32 R9, RZ, RZ, RZ ;  /* 0x000000ffff097224 */ /* 0x000fe200078e00ff */
[----:B------:R-:W3:Y:S01]  /*17a0*/  LDCU UR44, c[0x0][0x370] ;  /* 0x00006e00ff2c77ac */ /* 0x000ee20008000800 */
[----:B------:R-:W-:Y:S01]  /*17b0*/  IMAD.MOV.U32 R8, RZ, RZ, 0x1 ;  /* 0x00000001ff087424 */ /* 0x000fe200078e00ff */
[----:B------:R-:W4:Y:S01]  /*17c0*/  LDCU.64 UR38, c[0x0][0x348] ;  /* 0x00006900ff2677ac */ /* 0x000f220008000a00 */
[----:B------:R-:W-:-:S02]  /*17d0*/  USHF.R.U32.HI UR49, URZ, 0x6, UR23 ;  /* 0x00000006ff317899 */ /* 0x000fc40008011617 */
[----:B--2---:R-:W-:Y:S02]  /*17e0*/  UIADD3 UR5, UPT, UPT, UR6, 0x7f, URZ ;  /* 0x0000007f06057890 */ /* 0x004fe4000fffe0ff */
[----:B------:R-:W-:Y:S02]  /*17f0*/  UIADD3 UR50, UPT, UPT, UR6, 0xfe, URZ ;  /* 0x000000fe06327890 */ /* 0x000fe4000fffe0ff */
[----:B------:R-:W-:Y:S01]  /*1800*/  USHF.R.S32.HI UR4, URZ, 0x1f, UR5 ;  /* 0x0000001fff047899 */ /* 0x000fe20008011405 */
[----:B------:R-:W2:Y:S03]  /*1810*/  LDCU UR43, c[0x0][0x374] ;  /* 0x00006e80ff2b77ac */ /* 0x000ea60008000800 */
[----:B------:R-:W-:Y:S02]  /*1820*/  ULEA.HI UR4, UR4, UR5, URZ, 0x7 ;  /* 0x0000000504047291 */ /* 0x000fe4000f8f38ff */
[----:B------:R-:W-:-:S02]  /*1830*/  USEL UR29, UR29, 0x2, UP1 ;  /* 0x000000021d1d7887 */ /* 0x000fc40008800000 */
[----:B------:R-:W-:Y:S02]  /*1840*/  USHF.R.S32.HI UR46, URZ, 0x7, UR4 ;  /* 0x00000007ff2e7899 */ /* 0x000fe40008011404 */
[----:B------:R-:W-:Y:S02]  /*1850*/  UIADD3 UR4, UPT, UPT, UR6, -0x1, URZ ;  /* 0xffffffff06047890 */ /* 0x000fe4000fffe0ff */
[----:B------:R-:W-:Y:S02]  /*1860*/  UISETP.LT.U32.AND UP0, UPT, UR46, 0x2, UPT ;  /* 0x000000022e00788c */ /* 0x000fe4000bf01070 */
[----:B------:R-:W-:Y:S02]  /*1870*/  UISETP.GE.U32.AND UP2, UPT, UR4, -0xff, UPT ;  /* 0xffffff010400788c */ /* 0x000fe4000bf46070 */
[----:B------:R-:W-:Y:S01]  /*1880*/  USEL UR45, UR46, 0x2, UP0 ;  /* 0x000000022e2d7887 */ /* 0x000fe20008000000 */
[----:B------:R-:W-:-:S03]  /*1890*/  UMOV UR21, URZ ;  /* 0x000000ff00157c82 */ /* 0x000fc60008000000 */
[----:B------:R-:W-:Y:S02]  /*18a0*/  UIADD3 UR22, UPT, UPT, UR45, -0x1, URZ ;  /* 0xffffffff2d167890 */ /* 0x000fe4000fffe0ff */
[----:B------:R-:W-:-:S03]  /*18b0*/  UIADD3 UR48, UPT, UPT, UR46, -UR45, URZ ;  /* 0x8000002d2e307290 */ /* 0x000fc6000fffe0ff */
[----:B------:R-:W-:-:S04]  /*18c0*/  @UP2 UIADD3 UR22, UPT, UPT, UR45, URZ, URZ ;  /* 0x000000ff2d162290 */ /* 0x000fc8000fffe0ff */
[----:B--234-:R-:W-:-:S12]  /*18d0*/  UIADD3 UR22, UPT, UPT, UR22, 0x1, URZ ;  /* 0x0000000116167890 */ /* 0x01cfd8000fffe0ff */
.L_x_42:
[----:B------:R-:W-:Y:S01]  /*18e0*/  UISETP.NE.AND UP0, UPT, UR47, URZ, UPT ;  /* 0x000000ff2f00728c */ /* 0x000fe2000bf05270 */
[----:B------:R-:W2:Y:S08]  /*18f0*/  S2UR UR47, SR_CgaCtaId ;  /* 0x00000000002f79c3 */ /* 0x000eb00000008800 */
[----:B-1----:R-:W-:Y:S05]  /*1900*/  BRA.U UP0, `(.L_x_23) ;  /* 0x0000000100347547 */ /* 0x002fea000b800000 */
[----:B------:R-:W3:Y:S01]  /*1910*/  S2R R0, SR_CgaCtaId ;  /* 0x0000000000007919 */ /* 0x000ee20000008800 */
[----:B------:R-:W-:Y:S02]  /*1920*/  MOV R3, 0x400 ;  /* 0x0000040000037802 */ /* 0x000fe40000000f00 */
[----:B------:R-:W-:Y:S02]  /*1930*/  SHF.L.U32 R2, R8, 0x1f, RZ ;  /* 0x0000001f08027819 */ /* 0x000fe400000006ff */
[----:B---3--:R-:W-:-:S05]  /*1940*/  LEA R0, R0, R3, 0x18 ;  /* 0x0000000300007211 */ /* 0x008fca00078ec0ff */
[----:B------:R-:W-:-:S04]  /*1950*/  IMAD R3, R9, 0x8, R0 ;  /* 0x0000000809037824 */ /* 0x000fc800078e0200 */
[----:B------:R-:W3:Y:S02]  /*1960*/  SYNCS.PHASECHK.TRANS64.TRYWAIT P0, [R3+URZ+0xe0], R2 ;  /* 0x0000e002030075a7 */ /* 0x000ee400080011ff */
[----:B---3--:R-:W-:Y:S05]  /*1970*/  @!P0 BRA `(.L_x_24) ;  /* 0x0000007c00f48947 */ /* 0x008fea0003800000 */
.L_x_136:
[----:B------:R-:W-:Y:S01]  /*1980*/  VIADD R9, R9, 0x1 ;  /* 0x0000000109097836 */ /* 0x000fe20000000000 */
[----:B------:R3:W-:Y:S04]  /*1990*/  SYNCS.ARRIVE.TRANS64.A1T0 RZ, [R3+URZ+0xd0], RZ ;  /* 0x0000d0ff03ff79a7 */ /* 0x0007e800081000ff */
[----:B------:R-:W-:-:S04]  /*19a0*/  ISETP.NE.AND P0, PT, R9, 0x2, PT ;  /* 0x000000020900780c */ /* 0x000fc80003f05270 */
[----:B------:R-:W-:Y:S02]  /*19b0*/  SEL R9, R9, RZ, P0 ;  /* 0x000000ff09097207 */ /* 0x000fe40000000000 */
[----:B---3--:R-:W-:-:S04]  /*19c0*/  SEL R3, RZ, 0x1, P0 ;  /* 0x00000001ff037807 */ /* 0x008fc80000000000 */
[----:B------:R-:W-:-:S07]  /*19d0*/  LOP3.LUT R8, R8, R3, RZ, 0x3c, !PT ;  /* 0x0000000308087212 */ /* 0x000fce00078e3cff */
.L_x_23:
[----:B------:R-:W-:Y:S01]  /*19e0*/  UMOV UR13, 0x400 ;  /* 0x00000400000d7882 */ /* 0x000fe20000000000 */
[----:B------:R-:W-:Y:S01]  /*19f0*/  SHF.L.U32 R0, R12, 0x1f, RZ ;  /* 0x0000001f0c007819 */ /* 0x000fe200000006ff */
[----:B--2---:R-:W-:Y:S02]  /*1a00*/  ULEA UR13, UR47, UR13, 0x18 ;  /* 0x0000000d2f0d7291 */ /* 0x004fe4000f8ec0ff */
[----:B------:R-:W-:Y:S02]  /*1a10*/  UISETP.GE.U32.AND UP0, UPT, UR50, 0xff, UPT ;  /* 0x000000ff3200788c */ /* 0x000fe4000bf06070 */
[----:B------:R-:W-:Y:S02]  /*1a20*/  ULEA UR4, UR21, UR13, 0x3 ;  /* 0x0000000d15047291 */ /* 0x000fe4000f8e18ff */
[----:B------:R-:W-:Y:S02]  /*1a30*/  USHF.L.U32 UR35, UR24, 0x6, URZ ;  /* 0x0000000618237899 */ /* 0x000fe400080006ff */
[----:B------:R-:W-:Y:S01]  /*1a40*/  ULEA UR19, UR28, UR49, 0x8 ;  /* 0x000000311c137291 */ /* 0x000fe2000f8e40ff */
[----:B------:R-:W-:-:S04]  /*1a50*/  UMOV UR14, URZ ;  /* 0x000000ff000e7c82 */ /* 0x000fc80008000000 */
[----:B------:R2:W3:Y:S01]  /*1a60*/  SYNCS.PHASECHK.TRANS64.TRYWAIT P0, [UR4+0x10], R0 ;  /* 0x00001000ff0075a7 */ /* 0x0004e20008001104 */
[----:B------:R-:W-:Y:S06]  /*1a70*/  BRA.U !UP0, `(.L_x_25) ;  /* 0x0000000108f07547 */ /* 0x000fec000b800000 */
[----:B------:R-:W-:Y:S01]  /*1a80*/  UMOV UR15, URZ ;  /* 0x000000ff000f7c82 */ /* 0x000fe20008000000 */
[----:B------:R-:W-:-:S05]  /*1a90*/  UMOV UR4, UR21 ;  /* 0x0000001500047c82 */ /* 0x000fca0008000000 */
.L_x_31:
[----:B------:R-:W-:Y:S01]  /*1aa0*/  ULEA UR33, UR4, UR13, 0x3 ;  /* 0x0000000d04217291 */ /* 0x000fe2000f8e18ff */
[----:B---3--:R-:W-:Y:S01]  /*1ab0*/  @!P3 MOV R2, 0x14000 ;  /* 0x000140000002b802 */ /* 0x008fe20000000f00 */
[----:B-1-3--:R-:W-:Y:S10]  /*1ac0*/  @P0 BRA `(.L_x_26) ;  /* 0x00000000000c0947 */ /* 0x00aff40003800000 */
[----:B------:R-:W-:-:S04]  /*1ad0*/  SHF.L.U32 R3, R12, 0x1f, RZ ;  /* 0x0000001f0c037819 */ /* 0x000fc800000006ff */
[----:B------:R-:W3:Y:S02]  /*1ae0*/  SYNCS.PHASECHK.TRANS64.TRYWAIT P0, [UR33+0x10], R3 ;  /* 0x00001003ff0075a7 */ /* 0x000ee40008001121 */
[----:B---3--:R-:W-:Y:S05]  /*1af0*/  @!P0 BRA `(.L_x_27) ;  /* 0x0000007c00a88947 */ /* 0x008fea0003800000 */
.L_x_26:
[----:B------:R3:W-:Y:S01]  /*1b00*/  @!P3 SYNCS.ARRIVE.TRANS64 RZ, [UR33], R2 ;  /* 0x00000002ffffb9a7 */ /* 0x0007e20008000021 */
[----:B------:R-:W-:-:S04]  /*1b10*/  ULOP3.LUT UR5, UR29, 0x2, URZ, 0xfc, !UPT ;  /* 0x000000021d057892 */ /* 0x000fc8000f8efcff */
[----:B------:R-:W-:-:S09]  /*1b20*/  UISETP.NE.AND UP0, UPT, UR5, 0x2, UPT ;  /* 0x000000020500788c */ /* 0x000fd2000bf05270 */
[----:B------:R-:W-:Y:S05]  /*1b30*/  BRA.U UP0, `(.L_x_28) ;  /* 0x0000000100047547 */ /* 0x000fea000b800000 */
[----:B-1----:R-:W-:Y:S05]  /*1b40*/  BPT.TRAP 0x1 ;  /* 0x000000040000795c */ /* 0x002fea0000300000 */
.L_x_28:
[----:B------:R-:W-:Y:S04]  /*1b50*/  BSSY.RECONVERGENT B0, `(.L_x_29) ;  /* 0x0000003000007945 */ /* 0x000fe80003800200 */
[----:B------:R-:W-:Y:S05]  /*1b60*/  @P2 BRA `(.L_x_30) ;  /* 0x0000000000042947 */ /* 0x000fea0003800000 */
[----:B-1----:R-:W-:Y:S05]  /*1b70*/  BPT.TRAP 0x1 ;  /* 0x000000040000795c */ /* 0x002fea0000300000 */
.L_x_30:
[----:B-1----:R-:W-:Y:S05]  /*1b80*/  BSYNC.RECONVERGENT B0 ;  /* 0x0000000000007941 */ /* 0x002fea0003800200 */
.L_x_29:
[----:B------:R-:W-:Y:S02]  /*1b90*/  UIADD3 UR5, UPT, UPT, UR4, 0x1, URZ ;  /* 0x0000000104057890 */ /* 0x000fe4000fffe0ff */
[----:B------:R-:W-:Y:S02]  /*1ba0*/  ULEA UR24, UR4, UR13, 0xe ;  /* 0x0000000d04187291 */ /* 0x000fe4000f8e70ff */
[----:B------:R-:W-:Y:S02]  /*1bb0*/  UISETP.NE.AND UP0, UPT, UR5, 0x2, UPT ;  /* 0x000000020500788c */ /* 0x000fe4000bf05270 */
[----:B------:R-:W-:Y:S02]  /*1bc0*/  ULEA UR8, UR4, UR23, 0xf ;  /* 0x0000001704087291 */ /* 0x000fe4000f8e78ff */
[----:B------:R-:W-:Y:S02]  /*1bd0*/  USEL UR6, URZ, 0x1, UP0 ;  /* 0x00000001ff067887 */ /* 0x000fe40008000000 */
[----:B------:R-:W-:-:S02]  /*1be0*/  USEL UR21, UR5, URZ, UP0 ;  /* 0x000000ff05157287 */ /* 0x000fc40008000000 */
[----:B------:R-:W-:Y:S02]  /*1bf0*/  UIADD3 UR4, UP0, UPT, UR38, 0x180, URZ ;  /* 0x0000018026047890 */ /* 0x000fe4000ff1e0ff */
[----:B------:R-:W-:Y:S01]  /*1c00*/  ULEA UR5, UR21, UR13, 0x3 ;  /* 0x0000000d15057291 */ /* 0x000fe2000f8e18ff */
[----:B------:R-:W-:Y:S01]  /*1c10*/  LOP3.LUT R12, R12, UR6, RZ, 0x3c, !PT ;  /* 0x000000060c0c7c12 */ /* 0x000fe2000f8e3cff */
[----:B------:R-:W-:Y:S02]  /*1c20*/  USHF.L.U32 UR34, UR15, 0x7, URZ ;  /* 0x000000070f227899 */ /* 0x000fe400080006ff */
[----:B------:R-:W-:Y:S01]  /*1c30*/  UIADD3 UR15, UPT, UPT, UR15, 0x1, URZ ;  /* 0x000000010f0f7890 */ /* 0x000fe2000fffe0ff */
[----:B--2---:R-:W-:Y:S01]  /*1c40*/  SHF.L.U32 R0, R12, 0x1f, RZ ;  /* 0x0000001f0c007819 */ /* 0x004fe200000006ff */
[----:B------:R-:W-:Y:S02]  /*1c50*/  UIADD3 UR6, UP1, UPT, UR38, 0x80, URZ ;  /* 0x0000008026067890 */ /* 0x000fe4000ff3e0ff */
[----:B------:R-:W-:Y:S01]  /*1c60*/  ULEA UR8, UR8, UR13, 0x1 ;  /* 0x0000000d08087291 */ /* 0x000fe2000f8e08ff */
[----:B------:R4:W1:Y:S01]  /*1c70*/  SYNCS.PHASECHK.TRANS64.TRYWAIT P0, [UR5+0x10], R0 ;  /* 0x00001000ff0075a7 */ /* 0x0008620008001105 */
[----:B------:R-:W-:-:S02]  /*1c80*/  UIADD3.X UR5, UPT, UPT, URZ, UR39, URZ, UP0, !UPT ;  /* 0x00000027ff057290 */ /* 0x000fc400087fe4ff */
[----:B------:R-:W-:Y:S02]  /*1c90*/  UISETP.NE.AND UP0, UPT, UR15, UR22, UPT ;  /* 0x000000160f00728c */ /* 0x000fe4000bf05270 */
[----:B------:R-:W-:Y:S02]  /*1ca0*/  UIADD3.X UR7, UPT, UPT, URZ, UR39, URZ, UP1, !UPT ;  /* 0x00000027ff077290 */ /* 0x000fe40008ffe4ff */
[----:B------:R-:W-:Y:S02]  /*1cb0*/  UIADD3 UR32, UPT, UPT, UR24, 0x8800, URZ ;  /* 0x0000880018207890 */ /* 0x000fe4000fffe0ff */
[----:B------:R-:W-:Y:S02]  /*1cc0*/  UIADD3 UR26, UPT, UPT, UR34, 0x40, URZ ;  /* 0x00000040221a7890 */ /* 0x000fe4000fffe0ff */
[----:B------:R-:W-:Y:S02]  /*1cd0*/  UIADD3 UR24, UPT, UPT, UR24, 0xa800, URZ ;  /* 0x0000a80018187890 */ /* 0x000fe4000fffe0ff */
[----:B------:R-:W-:-:S02]  /*1ce0*/  UIADD3 UR16, UPT, UPT, UR8, 0x10800, URZ ;  /* 0x0001080008107890 */ /* 0x000fc4000fffe0ff */
[----:B------:R-:W-:Y:S01]  /*1cf0*/  UIADD3 UR8, UPT, UPT, UR8, 0x18800, URZ ;  /* 0x0001880008087890 */ /* 0x000fe2000fffe0ff */
[----:B------:R-:W-:Y:S01]  /*1d00*/  UMOV UR30, 0x0 ;  /* 0x00000000001e7882 */ /* 0x000fe20000000000 */
[----:B------:R-:W-:Y:S01]  /*1d10*/  UMOV UR31, 0x10000000 ;  /* 0x10000000001f7882 */ /* 0x000fe20000000000 */
[----:B------:R-:W-:Y:S01]  /*1d20*/  UMOV UR25, UR33 ;  /* 0x0000002100197c82 */ /* 0x000fe20008000000 */
[----:B------:R-:W-:Y:S01]  /*1d30*/  UMOV UR27, UR35 ;  /* 0x00000023001b7c82 */ /* 0x000fe20008000000 */
[----:B------:R-:W-:Y:S01]  /*1d40*/  UMOV UR28, UR36 ;  /* 0x00000024001c7c82 */ /* 0x000fe20008000000 */
[----:B------:R-:W-:Y:S01]  /*1d50*/  UMOV UR14, 0xff0000 ;  /* 0x00ff0000000e7882 */ /* 0x000fe20000000000 */
[----:B------:R-:W-:Y:S01]  /*1d60*/  UMOV UR17, UR33 ;  /* 0x0000002100117c82 */ /* 0x000fe20008000000 */
[----:B------:R-:W-:Y:S01]  /*1d70*/  UMOV UR20, UR36 ;  /* 0x0000002400147c82 */ /* 0x000fe20008000000 */
[----:B------:R-:W-:Y:S01]  /*1d80*/  UMOV UR18, UR34 ;  /* 0x0000002200127c82 */ /* 0x000fe20008000000 */
[----:B------:R-:W-:Y:S01]  /*1d90*/  UTMALDG.3D [UR32], [UR6], desc[UR30] ;  /* 0x00001e20060075b4 */ /* 0x000fe20008011000 */
[----:B------:R-:W-:Y:S01]  /*1da0*/  UMOV UR11, UR19 ;  /* 0x00000013000b7c82 */ /* 0x000fe20008000000 */
[----:B------:R-:W-:Y:S01]  /*1db0*/  UMOV UR12, UR36 ;  /* 0x00000024000c7c82 */ /* 0x000fe20008000000 */
[----:B------:R-:W-:Y:S01]  /*1dc0*/  UMOV UR9, UR33 ;  /* 0x0000002100097c82 */ /* 0x000fe20008000000 */
[----:B------:R-:W-:Y:S01]  /*1dd0*/  UMOV UR10, UR26 ;  /* 0x0000001a000a7c82 */ /* 0x000fe20008000000 */
[----:B------:R-:W-:Y:S01]  /*1de0*/  UTMALDG.3D [UR24], [UR6], desc[UR30] ;  /* 0x00001e18060075b4 */ /* 0x000fe20008011000 */
[----:B------:R-:W-:Y:S01]  /*1df0*/  UTMALDG.3D.MULTICAST [UR16], [UR4], UR14, desc[UR30] ;  /* 0x00001e10040073b4 */ /* 0x000fe2000801180e */
[----:B------:R2:W-:Y:S02]  /*1e00*/  UTMALDG.3D.MULTICAST [UR8], [UR4], UR14, desc[UR30] ;  /* 0x00001e08040073b4 */ /* 0x0005e4000801180e */
[----:B--2---:R-:W-:Y:S01]  /*1e10*/  UMOV UR14, UR22 ;  /* 0x00000016000e7c82 */ /* 0x004fe20008000000 */
[----:B------:R-:W-:Y:S01]  /*1e20*/  UMOV UR4, UR21 ;  /* 0x0000001500047c82 */ /* 0x000fe20008000000 */
[----:B----4-:R-:W-:Y:S05]  /*1e30*/  BRA.U UP0, `(.L_x_31) ;  /* 0xfffffffd00187547 */ /* 0x010fea000b83ffff */
.L_x_25:
[----:B------:R-:W-:Y:S01]  /*1e40*/  ULEA UR4, UR21, UR13, 0x3 ;  /* 0x0000000d15047291 */ /* 0x000fe2000f8e18ff */
[----:B--2---:R-:W-:Y:S01]  /*1e50*/  SHF.L.U32 R0, R12, 0x1f, RZ ;  /* 0x0000001f0c007819 */ /* 0x004fe200000006ff */
[----:B------:R-:W-:Y:S01]  /*1e60*/  @!P1 SYNCS.ARRIVE.TRANS64.A1T0 RZ, [UR13+0x68], RZ ;  /* 0x000068ffffff99a7 */ /* 0x000fe2000810000d */
[----:B------:R-:W-:-:S06]  /*1e70*/  UISETP.GT.AND UP0, UPT, UR46, UR45, UPT ;  /* 0x0000002d2e00728c */ /* 0x000fcc000bf04270 */
[----:B-1-3--:R1:W2:Y:S03]  /*1e80*/  SYNCS.PHASECHK.TRANS64.TRYWAIT P0, [UR4+0x10], R0 ;  /* 0x00001000ff0075a7 */ /* 0x00a2a60008001104 */
[----:B------:R-:W-:Y:S05]  /*1e90*/  BRA.U !UP0, `(.L_x_32) ;  /* 0x0000000108ec7547 */ /* 0x000fea000b800000 */
[----:B------:R-:W-:Y:S01]  /*1ea0*/  UIADD3 UR15, UPT, UPT, UR48, UR14, URZ ;  /* 0x0000000e300f7290 */ /* 0x000fe2000fffe0ff */
[----:B------:R-:W-:-:S11]  /*1eb0*/  UMOV UR4, UR21 ;  /* 0x0000001500047c82 */ /* 0x000fd60008000000 */
.L_x_38:
[----:B------:R-:W-:Y:S01]  /*1ec0*/  ULEA UR33, UR4, UR13, 0x3 ;  /* 0x0000000d04217291 */ /* 0x000fe2000f8e18ff */
[----:B--2---:R-:W-:Y:S01]  /*1ed0*/  @!P3 MOV R2, 0x14000 ;  /* 0x000140000002b802 */ /* 0x004fe20000000f00 */
[----:B--2-4-:R-:W-:Y:S10]  /*1ee0*/  @P0 BRA `(.L_x_33) ;  /* 0x00000000000c0947 */ /* 0x014ff40003800000 */
[----:B------:R-:W-:-:S04]  /*1ef0*/  SHF.L.U32 R3, R12, 0x1f, RZ ;  /* 0x0000001f0c037819 */ /* 0x000fc800000006ff */
[----:B------:R-:W2:Y:S02]  /*1f00*/  SYNCS.PHASECHK.TRANS64.TRYWAIT P0, [UR33+0x10], R3 ;  /* 0x00001003ff0075a7 */ /* 0x000ea40008001121 */
[----:B--2---:R-:W-:Y:S05]  /*1f10*/  @!P0 BRA `(.L_x_34) ;  /* 0x0000007800b88947 */ /* 0x004fea0003800000 */
.L_x_33:
[----:B------:R2:W-:Y:S01]  /*1f20*/  @!P3 SYNCS.ARRIVE.TRANS64 RZ, [UR33], R2 ;  /* 0x00000002ffffb9a7 */ /* 0x0005e20008000021 */
[----:B------:R-:W-:-:S04]  /*1f30*/  ULOP3.LUT UR5, UR29, 0x2, URZ, 0xfc, !UPT ;  /* 0x000000021d057892 */ /* 0x000fc8000f8efcff */
[----:B------:R-:W-:-:S09]  /*1f40*/  UISETP.NE.AND UP0, UPT, UR5, 0x2, UPT ;  /* 0x000000020500788c */ /* 0x000fd2000bf05270 */
[----:B------:R-:W-:Y:S05]  /*1f50*/  BRA.U UP0, `(.L_x_35) ;  /* 0x0000000100047547 */ /* 0x000fea000b800000 */
[----:B------:R-:W-:Y:S05]  /*1f60*/  BPT.TRAP 0x1 ;  /* 0x000000040000795c */ /* 0x000fea0000300000 */
.L_x_35:
[----:B------:R-:W-:Y:S04]  /*1f70*/  BSSY.RECONVERGENT B0, `(.L_x_36) ;  /* 0x0000003000007945 */ /* 0x000fe80003800200 */
[----:B------:R-:W-:Y:S05]  /*1f80*/  @P2 BRA `(.L_x_37) ;  /* 0x0000000000042947 */ /* 0x000fea0003800000 */
[----:B------:R-:W-:Y:S05]  /*1f90*/  BPT.TRAP 0x1 ;  /* 0x000000040000795c */ /* 0x000fea0000300000 */
.L_x_37:
[----:B------:R-:W-:Y:S05]  /*1fa0*/  BSYNC.RECONVERGENT B0 ;  /* 0x0000000000007941 */ /* 0x000fea0003800200 */
.L_x_36:
        /* <DEDUP_REMOVED lines=11> */
[----:B-1----:R-:W-:Y:S01]  /*2060*/  SHF.L.U32 R0, R12, 0x1f, RZ ;  /* 0x0000001f0c007819 */ /* 0x002fe200000006ff */
[----:B------:R-:W-:Y:S02]  /*2070*/  UIADD3 UR6, UP1, UPT, UR38, 0x80, URZ ;  /* 0x0000008026067890 */ /* 0x000fe4000ff3e0ff */
[----:B------:R-:W-:Y:S01]  /*2080*/  ULEA UR8, UR8, UR13, 0x1 ;  /* 0x0000000d08087291 */ /* 0x000fe2000f8e08ff */
[----:B------:R3:W4:Y:S01]  /*2090*/  SYNCS.PHASECHK.TRANS64.TRYWAIT P0, [UR5+0x10], R0 ;  /* 0x00001000ff0075a7 */ /* 0x0007220008001105 */
        /* <DEDUP_REMOVED lines=16> */
[----:B------:R-:W-:Y:S01]  /*21a0*/  UTMALDG.3D [UR32], [UR6], desc[UR30] ;  /* 0x00001e20060075b4 */ /* 0x000fe20008011000 */
[----:B------:R-:W-:Y:S01]  /*21b0*/  UMOV UR18, UR34 ;  /* 0x0000002200127c82 */ /* 0x000fe20008000000 */
[----:B------:R-:W-:Y:S01]  /*21c0*/  UMOV UR11, UR19 ;  /* 0x00000013000b7c82 */ /* 0x000fe20008000000 */
[----:B------:R-:W-:Y:S01]  /*21d0*/  UMOV UR12, UR36 ;  /* 0x00000024000c7c82 */ /* 0x000fe20008000000 */
[----:B------:R-:W-:Y:S01]  /*21e0*/  UMOV UR9, UR33 ;  /* 0x0000002100097c82 */ /* 0x000fe20008000000 */
[----:B------:R-:W-:Y:S01]  /*21f0*/  UMOV UR10, UR26 ;  /* 0x0000001a000a7c82 */ /* 0x000fe20008000000 */
[----:B------:R-:W-:Y:S01]  /*2200*/  UTMALDG.3D [UR24], [UR6], desc[UR30] ;  /* 0x00001e18060075b4 */ /* 0x000fe20008011000 */
[----:B------:R-:W-:Y:S01]  /*2210*/  UTMALDG.3D.MULTICAST [UR16], [UR4], UR37, desc[UR30] ;  /* 0x00001e10040073b4 */ /* 0x000fe20008011825 */
[----:B------:R1:W-:Y:S02]  /*2220*/  UTMALDG.3D.MULTICAST [UR8], [UR4], UR37, desc[UR30] ;  /* 0x00001e08040073b4 */ /* 0x0003e40008011825 */
[----:B-1----:R-:W-:Y:S01]  /*2230*/  UMOV UR4, UR21 ;  /* 0x0000001500047c82 */ /* 0x002fe20008000000 */
[----:B---3--:R-:W-:Y:S05]  /*2240*/  BRA.U UP0, `(.L_x_38) ;  /* 0xfffffffd001c7547 */ /* 0x008fea000b83ffff */
.L_x_32:
[C---:B------:R-:W-:Y:S01]  /*2250*/  LEA R3, R11.reuse, UR13, 0x3 ;  /* 0x0000000d0b037c11 */ /* 0x040fe2000f8e18ff */
[----:B------:R-:W-:Y:S01]  /*2260*/  NOP ;  /* 0x0000000000007918 */ /* 0x000fe20000000000 */
[----:B-1----:R-:W-:Y:S02]  /*2270*/  SHF.L.U32 R0, R10, 0x1f, RZ ;  /* 0x0000001f0a007819 */ /* 0x002fe400000006ff */
[----:B------:R-:W-:Y:S02]  /*2280*/  LEA R5, R11, UR13, 0x4 ;  /* 0x0000000d0b057c11 */ /* 0x000fe4000f8e20ff */
[----:B--2-4-:R-:W1:Y:S02]  /*2290*/  SYNCS.PHASECHK.TRANS64.TRYWAIT P0, [R3+URZ+0x70], R0 ;  /* 0x00007000030075a7 */ /* 0x014e6400080011ff */
[----:B-1----:R-:W-:Y:S05]  /*22a0*/  @!P0 BRA `(.L_x_39) ;  /* 0x0000007400ec8947 */ /* 0x002fea0003800000 */
.L_x_139:
[----:B------:R-:W2:Y:S01]  /*22b0*/  LDS.128 R4, [R5+0x100] ;  /* 0x0001000005047984 */ /* 0x000ea20000000c00 */
[----:B------:R-:W-:Y:S01]  /*22c0*/  UISETP.GE.AND UP0, UPT, UR42, 0x1, UPT ;  /* 0x000000012a00788c */ /* 0x000fe2000bf06270 */
[----:B------:R-:W-:Y:S01]  /*22d0*/  @!PT LDS RZ, [RZ] ;  /* 0x00000000fffff984 */ /* 0x000fe20000000800 */
[----:B------:R-:W-:Y:S01]  /*22e0*/  @!PT LDS RZ, [RZ] ;  /* 0x00000000fffff984 */ /* 0x000fe20000000800 */
[----:B------:R-:W-:Y:S01]  /*22f0*/  @!PT LDS RZ, [RZ] ;  /* 0x00000000fffff984 */ /* 0x000fe20000000800 */
[----:B------:R-:W-:Y:S01]  /*2300*/  @!PT LDS RZ, [RZ] ;  /* 0x00000000fffff984 */ /* 0x000fe20000000800 */
[----:B------:R3:W-:Y:S06]  /*2310*/  MEMBAR.ALL.CTA ;  /* 0x0000000000007992 */ /* 0x0007ec0000008000 */
[----:B---3--:R-:W3:Y:S01]  /*2320*/  FENCE.VIEW.ASYNC.S ;  /* 0x00000000000073c6 */ /* 0x008ee20000000000 */
[----:B--2---:R-:W-:-:S13]  /*2330*/  LOP3.LUT P0, RZ, R6, 0x1, RZ, 0xc0, !PT ;  /* 0x0000000106ff7812 */ /* 0x004fda000780c0ff */
[----:B---3--:R-:W-:Y:S01]  /*2340*/  VOTEU.ANY UP1, P0 ;  /* 0x0000000000ff7886 */ /* 0x008fe20000020100 */
[----:B------:R-:W-:-:S13]  /*2350*/  PLOP3.LUT P0, PT, PT, PT, UP1, 0x80, 0x8 ;  /* 0x000000000008781c */ /* 0x000fda0003f0f018 */
[----:B-1----:R-:W-:Y:S02]  /*2360*/  @P0 LOP3.LUT R0, R5, 0xffff, RZ, 0xc0, !PT ;  /* 0x0000ffff05000812 */ /* 0x002fe400078ec0ff */
[----:B------:R-:W-:Y:S02]  /*2370*/  @P0 MOV R2, R4 ;  /* 0x0000000400020202 */ /* 0x000fe40000000f00 */
[----:B------:R-:W-:Y:S01]  /*2380*/  @P0 R2UR UR5, R0 ;  /* 0x00000000000502ca */ /* 0x000fe200000e0000 */
[----:B------:R-:W-:Y:S01]  /*2390*/  VIADD R0, R3, 0x80 ;  /* 0x0000008003007836 */ /* 0x000fe20000000000 */
[----:B------:R-:W-:Y:S02]  /*23a0*/  @P0 SHF.R.U32.HI R4, RZ, 0x10, R5 ;  /* 0x00000010ff040819 */ /* 0x000fe40000011605 */
[----:B------:R-:W-:Y:S02]  /*23b0*/  @P0 R2UR UR6, R2 ;  /* 0x00000000020602ca */ /* 0x000fe400000e0000 */
[----:B------:R-:W-:-:S02]  /*23c0*/  PRMT R0, RZ, 0x654, R0 ;  /* 0x00000654ff007816 */ /* 0x000fc40000000000 */
[----:B------:R-:W-:Y:S02]  /*23d0*/  @P0 R2UR UR4, R4 ;  /* 0x00000000040402ca */ /* 0x000fe400000e0000 */
[----:B------:R1:W-:Y:S03]  /*23e0*/  SYNCS.ARRIVE.TRANS64.RED.A1T0 RZ, [R0+URZ], RZ ;  /* 0x000000ff00ff79a7 */ /* 0x0003e600081004ff */
[----:B------:R-:W-:-:S04]  /*23f0*/  @UP1 UMOV UR40, UR5 ;  /* 0x0000000500281c82 */ /* 0x000fc80008000000 */
[----:B------:R-:W-:-:S04]  /*2400*/  @UP1 UMOV UR41, UR6 ;  /* 0x0000000600291c82 */ /* 0x000fc80008000000 */
[----:B------:R-:W-:Y:S01]  /*2410*/  @UP1 UMOV UR36, UR4 ;  /* 0x0000000400241c82 */ /* 0x000fe20008000000 */
[----:B------:R-:W-:Y:S05]  /*2420*/  BRA.U !UP0, `(.L_x_40) ;  /* 0x0000000108d47547 */ /* 0x000fea000b800000 */
[----:B------:R-:W2:Y:S01]  /*2430*/  LDCU.128 UR16, c[0x0][0xb10] ;  /* 0x00016200ff1077ac */ /* 0x000ea20008000c00 */
[----:B------:R-:W3:Y:S01]  /*2440*/  LDCU UR12, c[0x0][0xb20] ;  /* 0x00016400ff0c77ac */ /* 0x000ee20008000800 */
[----:B------:R-:W4:Y:S01]  /*2450*/  LDCU UR20, c[0x0][0xb0c] ;  /* 0x00016180ff1477ac */ /* 0x000f220008000800 */
[----:B------:R-:W1:Y:S01]  /*2460*/  LDCU.64 UR8, c[0x0][0xb28] ;  /* 0x00016500ff0877ac */ /* 0x000e620008000a00 */
[----:B------:R-:W-:Y:S02]  /*2470*/  UISETP.NE.AND UP3, UPT, UR42, 0x1, UPT ;  /* 0x000000012a00788c */ /* 0x000fe4000bf65270 */
[----:B--2---:R-:W-:Y:S02]  /*2480*/  UIMAD.WIDE.U32 UR6, UR43, UR19, URZ ;  /* 0x000000132b0672a5 */ /* 0x004fe4000f8e00ff */
[----:B------:R-:W-:Y:S02]  /*2490*/  UIMAD.WIDE.U32 UR4, UR44, UR16, URZ ;  /* 0x000000102c0472a5 */ /* 0x000fe4000f8e00ff */
[----:B------:R-:W-:-:S02]  /*24a0*/  UISETP.NE.AND UP0, UPT, UR18, 0x1, UPT ;  /* 0x000000011200788c */ /* 0x000fc4000bf05270 */
[----:B------:R-:W-:Y:S01]  /*24b0*/  UIMAD.WIDE.U32 UR24, UR40, UR19, URZ ;  /* 0x00000013281872a5 */ /* 0x000fe2000f8e00ff */
[----:B------:R-:W-:Y:S02]  /*24c0*/  UMOV UR6, UR7 ;  /* 0x0000000700067c82 */ /* 0x000fe40008000000 */
[----:B------:R-:W-:Y:S01]  /*24d0*/  UMOV UR4, UR5 ;  /* 0x0000000500047c82 */ /* 0x000fe20008000000 */
[----:B---3--:R-:W-:Y:S02]  /*24e0*/  USHF.R.U32.HI UR6, URZ, UR12, UR6 ;  /* 0x0000000cff067299 */ /* 0x008fe40008011606 */
[----:B----4-:R-:W-:Y:S02]  /*24f0*/  UISETP.NE.AND UP2, UPT, UR20, 0x1, UPT ;  /* 0x000000011400788c */ /* 0x010fe4000bf45270 */
[----:B------:R-:W-:Y:S02]  /*2500*/  USHF.R.U32.HI UR4, URZ, UR17, UR4 ;  /* 0x00000011ff047299 */ /* 0x000fe40008011604 */
[----:B------:R-:W-:-:S02]  /*2510*/  USEL UR5, UR43, UR6, !UP0 ;  /* 0x000000062b057287 */ /* 0x000fc4000c000000 */
[----:B------:R-:W-:Y:S02]  /*2520*/  USEL UR6, UR44, UR4, !UP2 ;  /* 0x000000042c067287 */ /* 0x000fe4000d000000 */
[----:B-1----:R-:W-:Y:S01]  /*2530*/  UIMAD.WIDE.U32 UR10, UR5, UR8, URZ ;  /* 0x00000008050a72a5 */ /* 0x002fe2000f8e00ff */
[----:B------:R-:W-:Y:S01]  /*2540*/  UMOV UR4, UR25 ;  /* 0x0000001900047c82 */ /* 0x000fe20008000000 */
[----:B------:R-:W-:Y:S02]  /*2550*/  UIMAD.WIDE.U32 UR14, UR41, UR16, URZ ;  /* 0x00000010290e72a5 */ /* 0x000fe4000f8e00ff */
[----:B------:R-:W-:-:S03]  /*2560*/  UIMAD.WIDE.U32 UR24, UR6, UR8, URZ ;  /* 0x00000008061872a5 */ /* 0x000fc6000f8e00ff */
[----:B------:R-:W-:Y:S01]  /*2570*/  UMOV UR10, UR11 ;  /* 0x0000000b000a7c82 */ /* 0x000fe20008000000 */
[----:B------:R-:W-:Y:S02]  /*2580*/  USHF.R.U32.HI UR4, URZ, UR12, UR4 ;  /* 0x0000000cff047299 */ /* 0x000fe40008011604 */
[----:B------:R-:W-:Y:S01]  /*2590*/  @UP3 USHF.R.U32.HI UR5, URZ, UR9, UR10 ;  /* 0x00000009ff053299 */ /* 0x000fe2000801160a */
[----:B------:R-:W-:Y:S01]  /*25a0*/  UMOV UR14, UR15 ;  /* 0x0000000f000e7c82 */ /* 0x000fe20008000000 */
[----:B------:R-:W-:Y:S01]  /*25b0*/  UMOV UR24, UR25 ;  /* 0x0000001900187c82 */ /* 0x000fe20008000000 */
[----:B------:R-:W-:Y:S02]  /*25c0*/  USHF.R.U32.HI UR17, URZ, UR17, UR14 ;  /* 0x00000011ff117299 */ /* 0x000fe4000801160e */
[----:B------:R-:W-:Y:S02]  /*25d0*/  USEL UR4, UR40, UR4, !UP0 ;  /* 0x0000000428047287 */ /* 0x000fe4000c000000 */
[----:B------:R-:W-:-:S02]  /*25e0*/  @UP3 USHF.R.U32.HI UR6, URZ, UR9, UR24 ;  /* 0x00000009ff063299 */ /* 0x000fc40008011618 */
[----:B------:R-:W-:Y:S02]  /*25f0*/  UIMAD UR7, UR42, UR5, URZ ;  /* 0x000000052a0772a4 */ /* 0x000fe4000f8e02ff */
[----:B------:R-:W-:Y:S02]  /*2600*/  USEL UR5, UR41, UR17, !UP2 ;  /* 0x0000001129057287 */ /* 0x000fe4000d000000 */
[----:B------:R-:W-:Y:S02]  /*2610*/  UIMAD UR10, UR42, UR6, URZ ;  /* 0x000000062a0a72a4 */ /* 0x000fe4000f8e02ff */
[----:B------:R-:W-:Y:S02]  /*2620*/  UISETP.GE.AND UP0, UPT, UR4, UR7, UPT ;  /* 0x000000070400728c */ /* 0x000fe4000bf06270 */
[----:B------:R-:W-:Y:S02]  /*2630*/  UIMAD.WIDE.U32 UR14, UR4, UR8, URZ ;  /* 0x00000008040e72a5 */ /* 0x000fe4000f8e00ff */
[----:B------:R-:W-:-:S02]  /*2640*/  UISETP.GE.OR UP0, UPT, UR5, UR10, UP0 ;  /* 0x0000000a0500728c */ /* 0x000fc40008706670 */
[----:B------:R-:W-:Y:S02]  /*2650*/  UIMAD.WIDE.U32 UR10, UR5, UR8, URZ ;  /* 0x00000008050a72a5 */ /* 0x000fe4000f8e00ff */
[----:B------:R-:W-:Y:S01]  /*2660*/  UIADD3 UR12, UPT, UPT, -UR4, URZ, URZ ;  /* 0x000000ff040c7290 */ /* 0x000fe2000fffe1ff */
[----:B------:R-:W-:Y:S01]  /*2670*/  UMOV UR8, UR15 ;  /* 0x0000000f00087c82 */ /* 0x000fe20008000000 */
[----:B------:R-:W-:Y:S02]  /*2680*/  UIADD3 UR10, UPT, UPT, -UR5, URZ, URZ ;  /* 0x000000ff050a7290 */ /* 0x000fe4000fffe1ff */
[----:B------:R-:W-:-:S03]  /*2690*/  USHF.R.U32.HI UR8, URZ, UR9, UR8 ;  /* 0x00000009ff087299 */ /* 0x000fc60008011608 */
[----:B------:R-:W-:Y:S01]  /*26a0*/  @!UP0 UMOV UR7, UR11 ;  /* 0x0000000b00078c82 */ /* 0x000fe20008000000 */
[----:B------:R-:W-:Y:S02]  /*26b0*/  UIMAD UR12, UR18, UR12, UR40 ;  /* 0x0000000c120c72a4 */ /* 0x000fe4000f8e0228 */
[----:B------:R-:W-:Y:S02]  /*26c0*/  USEL UR8, UR4, UR8, !UP3 ;  /* 0x0000000804087287 */ /* 0x000fe4000d800000 */
[----:B------:R-:W-:Y:S02]  /*26d0*/  @!UP0 USHF.R.U32.HI UR7, URZ, UR9, UR7 ;  /* 0x00000009ff078299 */ /* 0x000fe40008011607 */
[----:B------:R-:W-:Y:S02]  /*26e0*/  UIADD3 UR9, UPT, UPT, -UR8, URZ, URZ ;  /* 0x000000ff08097290 */ /* 0x000fe4000fffe1ff */
[----:B------:R-:W-:Y:S02]  /*26f0*/  @!UP0 USEL UR7, UR5, UR7, !UP3 ;  /* 0x0000000705078287 */ /* 0x000fe4000d800000 */
[----:B------:R-:W-:-:S02]  /*2700*/  UIMAD UR9, UR42, UR9, UR4 ;  /* 0x000000092a0972a4 */ /* 0x000fc4000f8e0204 */
[----:B------:R-:W-:Y:S02]  /*2710*/  @!UP0 UIADD3 UR8, UPT, UPT, UR8, -UR7, URZ ;  /* 0x8000000708088290 */ /* 0x000fe4000fffe0ff */
[----:B------:R-:W-:Y:S02]  /*2720*/  @!UP0 UIMAD UR7, UR9, UR6, UR7 ;  /* 0x00000006090782a4 */ /* 0x000fe4000f8e0207 */
[----:B------:R-:W-:Y:S02]  /*2730*/  @!UP0 UIMAD UR4, UR42, UR8, UR5 ;  /* 0x000000082a0482a4 */ /* 0x000fe4000f8e0205 */
[----:B------:R-:W-:Y:S02]  /*2740*/  UIMAD UR6, UR20, UR10, UR41 ;  /* 0x0000000a140672a4 */ /* 0x000fe4000f8e0229 */
[----:B------:R-:W-:Y:S01]  /*2750*/  UIMAD UR40, UR4, UR18, UR12 ;  /* 0x00000012042872a4 */ /* 0x000fe2000f8e020c */
[----:B------:R-:W-:Y:S02]  /*2760*/  @!UP0 UMOV UR5, UR7 ;  /* 0x0000000700058c82 */ /* 0x000fe40008000000 */
[----:B------:R-:W-:-:S12]  /*2770*/  UIMAD UR41, UR5, UR20, UR6 ;  /* 0x00000014052972a4 */ /* 0x000fd8000f8e0206 */
.L_x_40:
[----:B------:R-:W2:Y:S02]  /*2780*/  LDCU UR4, c[0x0][0xb30] ;  /* 0x00016600ff0477ac */ /* 0x000ea40008000800 */
[----:B--2---:R-:W-:-:S09]  /*2790*/  UISETP.NE.AND UP0, UPT, UR4, 0x1, UPT ;  /* 0x000000010400788c */ /* 0x004fd2000bf05270 */
[----:B------:R-:W-:Y:S05]  /*27a0*/  BRA.U UP0, `(.L_x_41) ;  /* 0x0000000100447547 */ /* 0x000fea000b800000 */
[----:B------:R-:W2:Y:S01]  /*27b0*/  LDCU.128 UR8, c[0x0][0xb10] ;  /* 0x00016200ff0877ac */ /* 0x000ea20008000c00 */
[----:B------:R-:W3:Y:S01]  /*27c0*/  LDCU UR12, c[0x0][0xb0c] ;  /* 0x00016180ff0c77ac */ /* 0x000ee20008000800 */
[----:B------:R-:W4:Y:S01]  /*27d0*/  LDCU UR14, c[0x0][0xb20] ;  /* 0x00016400ff0e77ac */ /* 0x000f220008000800 */
[----:B--2---:R-:W-:Y:S02]  /*27e0*/  UIMAD.WIDE.U32 UR6, UR41, UR8, URZ ;  /* 0x00000008290672a5 */ /* 0x004fe4000f8e00ff */
[----:B------:R-:W-:Y:S02]  /*27f0*/  UIMAD.WIDE.U32 UR4, UR40, UR11, URZ ;  /* 0x0000000b280472a5 */ /* 0x000fe4000f8e00ff */
[----:B---3--:R-:W-:Y:S02]  /*2800*/  UISETP.NE.AND UP2, UPT, UR12, 0x1, UPT ;  /* 0x000000010c00788c */ /* 0x008fe4000bf45270 */
[----:B------:R-:W-:Y:S01]  /*2810*/  UISETP.NE.AND UP0, UPT, UR10, 0x1, UPT ;  /* 0x000000010a00788c */ /* 0x000fe2000bf05270 */
[----:B------:R-:W-:-:S02]  /*2820*/  UMOV UR6, UR7 ;  /* 0x0000000700067c82 */ /* 0x000fc40008000000 */
[----:B------:R-:W-:Y:S01]  /*2830*/  UMOV UR4, UR5 ;  /* 0x0000000500047c82 */ /* 0x000fe20008000000 */
[----:B------:R-:W-:Y:S02]  /*2840*/  USHF.R.U32.HI UR9, URZ, UR9, UR6 ;  /* 0x00000009ff097299 */ /* 0x000fe40008011606 */
[----:B----4-:R-:W-:Y:S02]  /*2850*/  USHF.R.U32.HI UR4, URZ, UR14, UR4 ;  /* 0x0000000eff047299 */ /* 0x010fe40008011604 */
[----:B------:R-:W-:Y:S02]  /*2860*/  USEL UR5, UR41, UR9, !UP2 ;  /* 0x0000000929057287 */ /* 0x000fe4000d000000 */
[----:B------:R-:W-:-:S04]  /*2870*/  USEL UR4, UR40, UR4, !UP0 ;  /* 0x0000000428047287 */ /* 0x000fc8000c000000 */
[----:B------:R-:W-:Y:S02]  /*2880*/  UIADD3 UR6, UPT, UPT, UR5, -UR4, URZ ;  /* 0x8000000405067290 */ /* 0x000fe4000fffe0ff */
[----:B------:R-:W-:Y:S02]  /*2890*/  UIADD3 UR4, UPT, UPT, -UR5, UR4, URZ ;  /* 0x0000000405047290 */ /* 0x000fe4000fffe1ff */
[----:B------:R-:W-:Y:S02]  /*28a0*/  UIMAD UR40, UR6, UR10, UR40 ;  /* 0x0000000a062872a4 */ /* 0x000fe4000f8e0228 */
[----:B------:R-:W-:-:S12]  /*28b0*/  UIMAD UR41, UR4, UR12, UR41 ;  /* 0x0000000c042972a4 */ /* 0x000fd8000f8e0229 */
.L_x_41:
[----:B------:R-:W-:Y:S01]  /*28c0*/  VIADD R11, R11, 0x1 ;  /* 0x000000010b0b7836 */ /* 0x000fe20000000000 */
[----:B------:R-:W-:Y:S01]  /*28d0*/  R2UR UR4, R83 ;  /* 0x00000000530472ca */ /* 0x000fe200000e0000 */
[----:B------:R-:W-:Y:S01]  /*28e0*/  UIADD3 UR24, UPT, UPT, UR41, UR63, URZ ;  /* 0x0000003f29187290 */ /* 0x000fe2000fffe0ff */
[----:B------:R-:W-:Y:S02]  /*28f0*/  PLOP3.LUT P1, PT, PT, PT, PT, 0x80, 0x8 ;  /* 0x000000000008781c */ /* 0x000fe40003f2f070 */
[----:B------:R-:W-:-:S04]  /*2900*/  ISETP.NE.AND P0, PT, R11, 0x2, PT ;  /* 0x000000020b00780c */ /* 0x000fc80003f05270 */
[----:B------:R-:W-:Y:S02]  /*2910*/  SEL R3, RZ, 0x1, P0 ;  /* 0x00000001ff037807 */ /* 0x000fe40000000000 */
[----:B------:R-:W-:Y:S02]  /*2920*/  SEL R11, R11, RZ, P0 ;  /* 0x000000ff0b0b7207 */ /* 0x000fe40000000000 */
[----:B------:R-:W-:Y:S01]  /*2930*/  LOP3.LUT R10, R10, R3, RZ, 0x3c, !PT ;  /* 0x000000030a0a7212 */ /* 0x000fe200078e3cff */
[----:B------:R-:W-:Y:S01]  /*2940*/  UIADD3 UR28, UPT, UPT, UR40, UR4, URZ ;  /* 0x00000004281c7290 */ /* 0x000fe2000fffe0ff */
[----:B------:R-:W-:Y:S11]  /*2950*/  BRA.U UP1, `(.L_x_42) ;  /* 0xffffffed01e07547 */ /* 0x000ff6000b83ffff */
[----:B------:R-:W-:Y:S01]  /*2960*/  UIADD3 UR13, UPT, UPT, UR13, 0x10, URZ ;  /* 0x000000100d0d7890 */ /* 0x000fe2000fffe0ff */
[----:B------:R-:W-:-:S03]  /*2970*/  SHF.L.U32 R3, R12, 0x1f, RZ ;  /* 0x0000001f0c037819 */ /* 0x000fc600000006ff */
[----:B------:R-:W-:-:S09]  /*2980*/  ULEA UR4, UR21, UR13, 0x3 ;  /* 0x0000000d15047291 */ /* 0x000fd2000f8e18ff */
[----:B------:R-:W2:Y:S02]  /*2990*/  SYNCS.PHASECHK.TRANS64.TRYWAIT P0, [UR4], R3 ;  /* 0x00000003ff0075a7 */ /* 0x000ea40008001104 */
[----:B--2---:R-:W-:Y:S05]  /*29a0*/  @!P0 BRA `(.L_x_43) ;  /* 0x0000007000408947 */ /* 0x004fea0003800000 */
.L_x_141:
[----:B------:R-:W-:-:S04]  /*29b0*/  UIADD3 UR4, UPT, UPT, UR21, 0x1, URZ ;  /* 0x0000000115047890 */ /* 0x000fc8000fffe0ff */
[----:B------:R-:W-:-:S04]  /*29c0*/  UISETP.NE.AND UP0, UPT, UR4, 0x2, UPT ;  /* 0x000000020400788c */ /* 0x000fc8000bf05270 */
[----:B------:R-:W-:Y:S02]  /*29d0*/  USEL UR5, URZ, 0x1, UP0 ;  /* 0x00000001ff057887 */ /* 0x000fe40008000000 */
[----:B------:R-:W-:-:S04]  /*29e0*/  USEL UR4, UR4, URZ, UP0 ;  /* 0x000000ff04047287 */ /* 0x000fc80008000000 */
[----:B------:R-:W-:Y:S01]  /*29f0*/  ULEA UR4, UR4, UR13, 0x3 ;  /* 0x0000000d04047291 */ /* 0x000fe2000f8e18ff */
[----:B-1----:R-:W-:-:S04]  /*2a00*/  LOP3.LUT R3, R12, UR5, RZ, 0x3c, !PT ;  /* 0x000000050c037c12 */ /* 0x002fc8000f8e3cff */
[----:B------:R-:W-:Y:S01]  /*2a10*/  SHF.L.U32 R3, R3, 0x1f, RZ ;  /* 0x0000001f03037819 */ /* 0x000fe200000006ff */
[----:B------:R-:W-:-:S07]  /*2a20*/  IMAD.U32 R0, RZ, RZ, UR4 ;  /* 0x00000004ff007e24 */ /* 0x000fce000f8e00ff */
.L_x_44:
[----:B-1----:R1:W2:Y:S02]  /*2a30*/  SYNCS.PHASECHK.TRANS64.TRYWAIT P0, [R0+URZ], R3 ;  /* 0x00000003000075a7 */ /* 0x0022a400080011ff */
[----:B--2---:R-:W-:Y:S05]  /*2a40*/  @!P0 NANOSLEEP.SYNCS 0x989680 ;  /* 0x009896800000895d */ /* 0x004fea0003900000 */
[----:B------:R-:W2:Y:S02]  /*2a50*/  @!P0 SYNCS.PHASECHK.TRANS64 P0, [R0+URZ], R3 ;  /* 0x00000003000085a7 */ /* 0x000ea400080010ff */
[----:B--2---:R-:W-:Y:S05]  /*2a60*/  @P0 EXIT ;  /* 0x000000000000094d */ /* 0x004fea0003800000 */
[----:B------:R-:W-:Y:S05]  /*2a70*/  BRA `(.L_x_44) ;  /* 0xfffffffc00ec7947 */ /* 0x000fea000383ffff */
.L_x_22:
[----:B------:R-:W-:-:S04]  /*2a80*/  UISETP.NE.AND UP0, UPT, UR47, URZ, UPT ;  /* 0x000000ff2f00728c */ /* 0x000fc8000bf05270 */
[----:B------:R-:W-:-:S09]  /*2a90*/  UISETP.NE.OR UP0, UPT, UR18, 0x1, UP0 ;  /* 0x000000011200788c */ /* 0x000fd20008705670 */
[----:B------:R-:W-:Y:S05]  /*2aa0*/  BRA.U UP0, `(.L_x_45) ;  /* 0x0000000500487547 */ /* 0x000fea000b800000 */
[----:B------:R-:W-:Y:S01]  /*2ab0*/  ISETP.GE.U32.AND P2, PT, R0, 0x8, PT ;  /* 0x000000080000780c */ /* 0x000fe20003f46070 */
[----:B------:R-:W-:Y:S01]  /*2ac0*/  IMAD.MOV.U32 R12, RZ, RZ, 0x1 ;  /* 0x00000001ff0c7424 */ /* 0x000fe200078e00ff */
[----:B------:R-:W-:Y:S02]  /*2ad0*/  CS2R R10, SRZ ;  /* 0x00000000000a7805 */ /* 0x000fe4000001ff00 */
[----:B------:R-:W-:Y:S01]  /*2ae0*/  CS2R R8, SRZ ;  /* 0x0000000000087805 */ /* 0x000fe2000001ff00 */
[----:B------:R-:W-:Y:S01]  /*2af0*/  UMOV UR6, 0x400 ;  /* 0x0000040000067882 */ /* 0x000fe20000000000 */
[----:B------:R-:W-:Y:S01]  /*2b00*/  UMOV UR5, URZ ;  /* 0x000000ff00057c82 */ /* 0x000fe20008000000 */
[----:B------:R-:W-:-:S12]  /*2b10*/  ULEA UR6, UR47, UR6, 0x18 ;  /* 0x000000062f067291 */ /* 0x000fd8000f8ec0ff */
.L_x_49:
[----:B------:R-:W-:Y:S02]  /*2b20*/  LEA R2, R8, UR6, 0x3 ;  /* 0x0000000608027c11 */ /* 0x000fe4000f8e18ff */
[----:B------:R-:W-:-:S03]  /*2b30*/  SHF.L.U32 R5, R9, 0x1f, RZ ;  /* 0x0000001f09057819 */ /* 0x000fc600000006ff */
[----:B------:R-:W-:Y:S01]  /*2b40*/  VIADD R4, R2, 0xe0 ;  /* 0x000000e002047836 */ /* 0x000fe20000000000 */
[----:B------:R-:W2:Y:S02]  /*2b50*/  SYNCS.PHASECHK.TRANS64.TRYWAIT P0, [R2+URZ+0xd0], R5 ;  /* 0x0000d005020075a7 */ /* 0x000ea400080011ff */
[----:B--2---:R-:W-:Y:S05]  /*2b60*/  @!P0 BRA `(.L_x_46) ;  /* 0x0000006c00e88947 */ /* 0x004fea0003800000 */
.L_x_142:
[----:B------:R-:W-:Y:S01]  /*2b70*/  ULEA UR4, UR5, UR6, 0x3 ;  /* 0x0000000605047291 */ /* 0x000fe2000f8e18ff */
[----:B------:R-:W-:Y:S02]  /*2b80*/  PRMT R4, RZ, 0x654, R4 ;  /* 0x00000654ff047816 */ /* 0x000fe40000000004 */
[----:B--2---:R-:W-:Y:S01]  /*2b90*/  SHF.L.U32 R5, R12, 0x1f, RZ ;  /* 0x0000001f0c057819 */ /* 0x004fe200000006ff */
[----:B------:R-:W-:Y:S01]  /*2ba0*/  UIADD3 UR7, UPT, UPT, UR4, 0x70, URZ ;  /* 0x0000007004077890 */ /* 0x000fe2000fffe0ff */
[----:B------:R2:W-:Y:S05]  /*2bb0*/  SYNCS.ARRIVE.TRANS64.RED.A1T0 RZ, [R4+URZ], RZ ;  /* 0x000000ff04ff79a7 */ /* 0x0005ea00081004ff */
[----:B------:R-:W-:Y:S01]  /*2bc0*/  IMAD.U32 R7, RZ, RZ, UR7 ;  /* 0x00000007ff077e24 */ /* 0x000fe2000f8e00ff */
[----:B------:R-:W3:Y:S04]  /*2bd0*/  SYNCS.PHASECHK.TRANS64.TRYWAIT P0, [UR4+0x80], R5 ;  /* 0x00008005ff0075a7 */ /* 0x000ee80008001104 */
[----:B------:R-:W-:Y:S01]  /*2be0*/  PRMT R6, R0, 0x654, R7 ;  /* 0x0000065400067816 */ /* 0x000fe20000000007 */
[----:B--2---:R-:W-:Y:S01]  /*2bf0*/  @!P2 IMAD.MOV.U32 R4, RZ, RZ, 0x10 ;  /* 0x00000010ff04a424 */ /* 0x004fe200078e00ff */
[----:B---3--:R-:W-:Y:S06]  /*2c00*/  @!P0 BRA `(.L_x_47) ;  /* 0x0000006c00d48947 */ /* 0x008fec0003800000 */
.L_x_144:
[----:B------:R-:W-:Y:S01]  /*2c10*/  ULEA UR8, UR5, UR6, 0x4 ;  /* 0x0000000605087291 */ /* 0x000fe2000f8e20ff */
[----:B------:R-:W-:Y:S01]  /*2c20*/  SEL R3, R6, R3, !P2 ;  /* 0x0000000306037207 */ /* 0x000fe20005000000 */
[----:B------:R-:W-:Y:S01]  /*2c30*/  UIADD3 UR9, UPT, UPT, UR4, 0x70, URZ ;  /* 0x0000007004097890 */ /* 0x000fe2000fffe0ff */
[----:B--2---:R-:W-:Y:S01]  /*2c40*/  LEA R2, R11, UR6, 0x3 ;  /* 0x000000060b027c11 */ /* 0x004fe2000f8e18ff */
[----:B------:R-:W-:Y:S01]  /*2c50*/  UIADD3 UR8, UPT, UPT, UR8, 0x100, URZ ;  /* 0x0000010008087890 */ /* 0x000fe2000fffe0ff */
[----:B------:R-:W-:Y:S01]  /*2c60*/  SHF.L.U32 R5, R10, 0x1f, RZ ;  /* 0x0000001f0a057819 */ /* 0x000fe200000006ff */
[----:B------:R2:W-:Y:S01]  /*2c70*/  @!P2 SYNCS.ARRIVE.TRANS64.RED RZ, [R3+URZ], R4 ;  /* 0x0000000403ffa9a7 */ /* 0x0005e200080004ff */
[----:B------:R-:W-:Y:S01]  /*2c80*/  UIADD3 UR4, UPT, UPT, UR5, 0x1, URZ ;  /* 0x0000000105047890 */ /* 0x000fe2000fffe0ff */
[----:B------:R-:W-:-:S03]  /*2c90*/  VIADD R8, R8, 0x1 ;  /* 0x0000000108087836 */ /* 0x000fc60000000000 */
[----:B------:R-:W-:Y:S02]  /*2ca0*/  UISETP.NE.AND UP0, UPT, UR4, 0x2, UPT ;  /* 0x000000020400788c */ /* 0x000fe4000bf05270 */
[----:B------:R-:W-:Y:S06]  /*2cb0*/  UGETNEXTWORKID.BROADCAST [UR8], [UR9] ;  /* 0x00000000080073ca */ /* 0x000fec0008000100 */
[----:B------:R-:W-:Y:S01]  /*2cc0*/  USEL UR7, URZ, 0x1, UP0 ;  /* 0x00000001ff077887 */ /* 0x000fe20008000000 */
[----:B------:R-:W-:Y:S01]  /*2cd0*/  ISETP.NE.AND P0, PT, R8, 0x2, PT ;  /* 0x000000020800780c */ /* 0x000fe20003f05270 */
[----:B------:R-:W-:Y:S01]  /*2ce0*/  USEL UR5, UR4, URZ, UP0 ;  /* 0x000000ff04057287 */ /* 0x000fe20008000000 */
[----:B------:R-:W3:Y:S03]  /*2cf0*/  SYNCS.PHASECHK.TRANS64.TRYWAIT P1, [R2+URZ+0x70], R5 ;  /* 0x00007005020075a7 */ /* 0x000ee600080211ff */
[----:B------:R-:W-:Y:S01]  /*2d00*/  LOP3.LUT R12, R12, UR7, RZ, 0x3c, !PT ;  /* 0x000000070c0c7c12 */ /* 0x000fe2000f8e3cff */
[----:B--23--:R-:W-:Y:S07]  /*2d10*/  @!P1 BRA `(.L_x_48) ;  /* 0x0000006c00a89947 */ /* 0x00cfee0003800000 */
.L_x_145:
[C---:B------:R-:W-:Y:S01]  /*2d20*/  LEA R4, R11.reuse, UR6, 0x4 ;  /* 0x000000060b047c11 */ /* 0x040fe2000f8e20ff */
[----:B--2---:R-:W-:Y:S01]  /*2d30*/  VIADD R2, R2, 0x80 ;  /* 0x0000008002027836 */ /* 0x004fe20000000000 */
[----:B------:R-:W-:Y:S01]  /*2d40*/  SEL R8, R8, RZ, P0 ;  /* 0x000000ff08087207 */ /* 0x000fe20000000000 */
[----:B------:R-:W-:-:S03]  /*2d50*/  VIADD R11, R11, 0x1 ;  /* 0x000000010b0b7836 */ /* 0x000fc60000000000 */
[----:B------:R-:W2:Y:S01]  /*2d60*/  LDS.128 R4, [R4+0x100] ;  /* 0x0001000004047984 */ /* 0x000ea20000000c00 */
[----:B------:R-:W-:Y:S02]  /*2d70*/  PRMT R2, RZ, 0x654, R2 ;  /* 0x00000654ff027816 */ /* 0x000fe40000000002 */
[C---:B------:R-:W-:Y:S01]  /*2d80*/  ISETP.NE.AND P1, PT, R11.reuse, 0x2, PT ;  /* 0x000000020b00780c */ /* 0x040fe20003f25270 */
[----:B------:R-:W-:Y:S01]  /*2d90*/  @!PT LDS RZ, [RZ] ;  /* 0x00000000fffff984 */ /* 0x000fe20000000800 */
[----:B------:R-:W-:Y:S01]  /*2da0*/  @!PT LDS RZ, [RZ] ;  /* 0x00000000fffff984 */ /* 0x000fe20000000800 */
[----:B------:R-:W-:Y:S01]  /*2db0*/  @!PT LDS RZ, [RZ] ;  /* 0x00000000fffff984 */ /* 0x000fe20000000800 */
[----:B------:R-:W-:Y:S01]  /*2dc0*/  @!PT LDS RZ, [RZ] ;  /* 0x00000000fffff984 */ /* 0x000fe20000000800 */
[----:B------:R3:W-:Y:S06]  /*2dd0*/  MEMBAR.ALL.CTA ;  /* 0x0000000000007992 */ /* 0x0007ec0000008000 */
[----:B---3--:R-:W3:Y:S01]  /*2de0*/  FENCE.VIEW.ASYNC.S ;  /* 0x00000000000073c6 */ /* 0x008ee20000000000 */
[----:B------:R-:W-:Y:S01]  /*2df0*/  SEL R11, R11, RZ, P1 ;  /* 0x000000ff0b0b7207 */ /* 0x000fe20000800000 */
[----:B---3--:R3:W-:Y:S01]  /*2e00*/  SYNCS.ARRIVE.TRANS64.RED.A1T0 RZ, [R2+URZ], RZ ;  /* 0x000000ff02ff79a7 */ /* 0x0087e200081004ff */
[----:B--2---:R-:W-:-:S02]  /*2e10*/  LOP3.LUT P3, RZ, R6, 0x1, RZ, 0xc0, !PT ;  /* 0x0000000106ff7812 */ /* 0x004fc4000786c0ff */
[----:B------:R-:W-:-:S04]  /*2e20*/  SEL R5, RZ, 0x1, P1 ;  /* 0x00000001ff057807 */ /* 0x000fc80000800000 */
[----:B------:R-:W-:Y:S02]  /*2e30*/  LOP3.LUT R10, R10, R5, RZ, 0x3c, !PT ;  /* 0x000000050a0a7212 */ /* 0x000fe400078e3cff */
[----:B---3--:R-:W-:-:S04]  /*2e40*/  SEL R2, RZ, 0x1, P0 ;  /* 0x00000001ff027807 */ /* 0x008fc80000000000 */
[----:B------:R-:W-:Y:S01]  /*2e50*/  LOP3.LUT R9, R9, R2, RZ, 0x3c, !PT ;  /* 0x0000000209097212 */ /* 0x000fe200078e3cff */
[----:B------:R-:W-:Y:S06]  /*2e60*/  @P3 BRA `(.L_x_49) ;  /* 0xfffffffc002c3947 */ /* 0x000fec000383ffff */
[----:B------:R-:W-:Y:S01]  /*2e70*/  ULEA UR4, UR5, UR6, 0x3 ;  /* 0x0000000605047291 */ /* 0x000fe2000f8e18ff */
[----:B------:R-:W-:-:S08]  /*2e80*/  SHF.L.U32 R3, R12, 0x1f, RZ ;  /* 0x0000001f0c037819 */ /* 0x000fd000000006ff */
[----:B------:R-:W2:Y:S02]  /*2e90*/  SYNCS.PHASECHK.TRANS64 P0, [UR4+0x80], R3 ;  /* 0x00008003ff0075a7 */ /* 0x000ea40008001004 */
[----:B--2---:R-:W-:Y:S05]  /*2ea0*/  @P0 BRA `(.L_x_50) ;  /* 0x0000000000080947 */ /* 0x004fea0003800000 */
[----:B------:R-:W2:Y:S02]  /*2eb0*/  SYNCS.PHASECHK.TRANS64.TRYWAIT P0, [UR4+0x80], R3 ;  /* 0x00008003ff0075a7 */ /* 0x000ea40008001104 */
[----:B--2---:R-:W-:Y:S05]  /*2ec0*/  @!P0 BRA `(.L_x_51) ;  /* 0x0000006c00508947 */ /* 0x004fea0003800000 */
.L_x_50:
[----:B------:R-:W-:-:S04]  /*2ed0*/  UIADD3 UR7, UPT, UPT, UR5, 0x1, URZ ;  /* 0x0000000105077890 */ /* 0x000fc8000fffe0ff */
[----:B------:R-:W-:-:S04]  /*2ee0*/  UISETP.NE.AND UP0, UPT, UR7, 0x2, UPT ;  /* 0x000000020700788c */ /* 0x000fc8000bf05270 */
[----:B------:R-:W-:Y:S02]  /*2ef0*/  USEL UR8, URZ, 0x1, UP0 ;  /* 0x00000001ff087887 */ /* 0x000fe40008000000 */
[----:B------:R-:W-:-:S04]  /*2f00*/  USEL UR7, UR7, URZ, UP0 ;  /* 0x000000ff07077287 */ /* 0x000fc80008000000 */
[----:B------:R-:W-:Y:S01]  /*2f10*/  ULEA UR7, UR7, UR6, 0x3 ;  /* 0x0000000607077291 */ /* 0x000fe2000f8e18ff */
[----:B--2---:R-:W-:-:S04]  /*2f20*/  LOP3.LUT R3, R12, UR8, RZ, 0x3c, !PT ;  /* 0x000000080c037c12 */ /* 0x004fc8000f8e3cff */
[----:B------:R-:W-:-:S04]  /*2f30*/  SHF.L.U32 R0, R3, 0x1f, RZ ;  /* 0x0000001f03007819 */ /* 0x000fc800000006ff */
[----:B------:R-:W2:Y:S02]  /*2f40*/  SYNCS.PHASECHK.TRANS64 P0, [UR7+0x80], R0 ;  /* 0x00008000ff0075a7 */ /* 0x000ea40008001007 */
[----:B-12---:R-:W-:Y:S05]  /*2f50*/  @P0 EXIT ;  /* 0x000000000000094d */ /* 0x006fea0003800000 */
[----:B------:R-:W-:Y:S02]  /*2f60*/  SHF.L.U32 R3, R3, 0x1f, RZ ;  /* 0x0000001f03037819 */ /* 0x000fe400000006ff */
[----:B------:R-:W-:-:S07]  /*2f70*/  MOV R0, UR7 ;  /* 0x0000000700007c02 */ /* 0x000fce0008000f00 */
.L_x_52:
[----:B-1----:R1:W2:Y:S02]  /*2f80*/  SYNCS.PHASECHK.TRANS64.TRYWAIT P0, [R0+URZ+0x80], R3 ;  /* 0x00008003000075a7 */ /* 0x0022a400080011ff */
[----:B--2---:R-:W-:Y:S05]  /*2f90*/  @!P0 NANOSLEEP.SYNCS 0x989680 ;  /* 0x009896800000895d */ /* 0x004fea0003900000 */
[----:B------:R-:W2:Y:S02]  /*2fa0*/  @!P0 SYNCS.PHASECHK.TRANS64 P0, [R0+URZ+0x80], R3 ;  /* 0x00008003000085a7 */ /* 0x000ea400080010ff */
[----:B--2---:R-:W-:Y:S05]  /*2fb0*/  @P0 EXIT ;  /* 0x000000000000094d */ /* 0x004fea0003800000 */
[----:B------:R-:W-:Y:S05]  /*2fc0*/  BRA `(.L_x_52) ;  /* 0xfffffffc00ec7947 */ /* 0x000fea000383ffff */
.L_x_45:
[----:B------:R-:W-:Y:S05]  /*2fd0*/  BRA.U UP4, `(.L_x_53) ;  /* 0x0000001104447547 */ /* 0x000fea000b800000 */
[----:B------:R-:W-:Y:S01]  /*2fe0*/  UMOV UR4, 0x40 ;  /* 0x0000004000047882 */ /* 0x000fe20000000000 */
[----:B------:R-:W-:Y:S01]  /*2ff0*/  NOP ;  /* 0x0000000000007918 */ /* 0x000fe20000000000 */
[----:B------:R-:W-:Y:S01]  /*3000*/  ULEA UR5, UR47, UR4, 0x18 ;  /* 0x000000042f057291 */ /* 0x000fe2000f8ec0ff */
[----:B------:R-:W-:Y:S02]  /*3010*/  UMOV UR6, 0x400 ;  /* 0x0000040000067882 */ /* 0x000fe40000000000 */
[----:B------:R-:W-:-:S06]  /*3020*/  ULEA UR6, UR47, UR6, 0x18 ;  /* 0x000000062f067291 */ /* 0x000fcc000f8ec0ff */
[----:B------:R-:W2:Y:S02]  /*3030*/  LDS.U8 R0, [UR5+0x1c] ;  /* 0x00001c05ff007984 */ /* 0x000ea40008000000 */
[----:B--2---:R-:W-:-:S13]  /*3040*/  ISETP.NE.AND P0, PT, R0, RZ, PT ;  /* 0x000000ff0000720c */ /* 0x004fda0003f05270 */
[----:B------:R-:W-:Y:S05]  /*3050*/  @P0 BRA `(.L_x_54) ;  /* 0x0000000000580947 */ /* 0x000fea0003800000 */
[----:B------:R-:W-:-:S13]  /*3060*/  ELECT P0, URZ, PT ;  /* 0x0000000000ff782f */ /* 0x000fda0003800000 */
[----:B------:R-:W-:Y:S05]  /*3070*/  @!P0 BRA `(.L_x_55) ;  /* 0x0000000000608947 */ /* 0x000fea0003800000 */
[----:B------:R-:W-:Y:S01]  /*3080*/  UMOV UR4, 0x10 ;  /* 0x0000001000047882 */ /* 0x000fe20000000000 */
[----:B------:R-:W-:Y:S01]  /*3090*/  HFMA2 R0, -RZ, RZ, 0, 5.9604644775390625e-08 ;  /* 0x00000001ff007431 */ /* 0x000fe200000001ff */
[----:B------:R-:W-:-:S03]  /*30a0*/  MOV R3, 0xffff ;  /* 0x0000ffff00037802 */ /* 0x000fc60000000f00 */
[----:B------:R-:W-:Y:S04]  /*30b0*/  DEPBAR.LE SB2, 0x36 ;  /* 0x0000ad800000791a */ /* 0x000fe80000000000 */
[----:B------:R-:W2:Y:S02]  /*30c0*/  UTCATOMSWS.FIND_AND_SET.ALIGN UP0, UR4, UR4 ;  /* 0x00000004000475e3 */ /* 0x000ea40008000800 */
[----:B--2---:R-:W-:Y:S01]  /*30d0*/  MOV R4, UR4 ;  /* 0x0000000400047c02 */ /* 0x004fe20008000f00 */
[----:B------:R-:W-:Y:S06]  /*30e0*/  BRA.U UP0, `(.L_x_56) ;  /* 0x0000000100187547 */ /* 0x000fec000b800000 */
.L_x_57:
[----:B------:R-:W-:Y:S05]  /*30f0*/  NANOSLEEP 0x64 ;  /* 0x000000640000795d */ /* 0x000fea0003800000 */
[----:B------:R-:W-:-:S05]  /*3100*/  UMOV UR4, 0x10 ;  /* 0x0000001000047882 */ /* 0x000fca0000000000 */
[----:B------:R-:W-:Y:S04]  /*3110*/  DEPBAR.LE SB2, 0x36 ;  /* 0x0000ad800000791a */ /* 0x000fe80000000000 */
[----:B------:R-:W2:Y:S02]  /*3120*/  UTCATOMSWS.FIND_AND_SET.ALIGN UP0, UR4, UR4 ;  /* 0x00000004000475e3 */ /* 0x000ea40008000800 */
[----:B--2---:R-:W-:Y:S01]  /*3130*/  MOV R4, UR4 ;  /* 0x0000000400047c02 */ /* 0x004fe20008000f00 */
[----:B------:R-:W-:Y:S05]  /*3140*/  BRA.U !UP0, `(.L_x_57) ;  /* 0xfffffffd08e87547 */ /* 0x000fea000b83ffff */
.L_x_56:
[-C--:B------:R-:W-:Y:S02]  /*3150*/  SHF.L.U32 R3, R3, R4.reuse, RZ ;  /* 0x0000000403037219 */ /* 0x080fe400000006ff */
[----:B------:R-:W-:Y:S01]  /*3160*/  SHF.L.U32 R0, R0, R4, RZ ;  /* 0x0000000400007219 */ /* 0x000fe200000006ff */
[----:B------:R-:W-:Y:S02]  /*3170*/  IMAD.SHL.U32 R4, R4, 0x20, RZ ;  /* 0x0000002004047824 */ /* 0x000fe400078e00ff */
[----:B------:R2:W-:Y:S04]  /*3180*/  ATOMS.OR RZ, [UR5+0x14], R3 ;  /* 0x00001403ffff798c */ /* 0x0005e8000b000005 */
[----:B------:R2:W-:Y:S04]  /*3190*/  ATOMS.OR RZ, [UR5+0x18], R0 ;  /* 0x00001800ffff798c */ /* 0x0005e8000b000005 */
[----:B------:R2:W-:Y:S01]  /*31a0*/  STS [UR6+0x120], R4 ;  /* 0x00012004ff007988 */ /* 0x0005e20008000806 */
[----:B------:R-:W-:Y:S05]  /*31b0*/  BRA `(.L_x_55) ;  /* 0x0000000000107947 */ /* 0x000fea0003800000 */
.L_x_54:
[----:B------:R-:W-:Y:S02]  /*31c0*/  MOV R0, 0xffffffff ;  /* 0xffffffff00007802 */ /* 0x000fe40000000f00 */
[----:B------:R-:W-:-:S03]  /*31d0*/  MOV R4, 0x3200 ;  /* 0x0000320000047802 */ /* 0x000fc60000000f00 */
[----:B------:R2:W-:Y:S04]  /*31e0*/  STS [UR6+0x120], R0 ;  /* 0x00012000ff007988 */ /* 0x0005e80008000806 */
[----:B-12--5:R-:W-:Y:S05]  /*31f0*/  CALL.REL.NOINC `($__internal_1_$__cuda_sm10x_tcgen05_guardrail_trap_phase_invalid_during_alloc) ;  /* 0x00000070009c7944 */ /* 0x026fea0003c00000 */
.L_x_55:
[----:B------:R-:W-:Y:S05]  /*3200*/  WARPSYNC.ALL ;  /* 0x0000000000007948 */ /* 0x000fea0003800000 */
[----:B------:R-:W3:Y:S01]  /*3210*/  S2UR UR4, SR_CgaCtaId ;  /* 0x00000000000479c3 */ /* 0x000ee20000008800 */
[----:B------:R-:W-:Y:S01]  /*3220*/  UMOV UR41, 0x400 ;  /* 0x0000040000297882 */ /* 0x000fe20000000000 */
[----:B------:R-:W-:-:S06]  /*3230*/  NOP ;  /* 0x0000000000007918 */ /* 0x000fcc0000000000 */
[----:B------:R-:W-:Y:S06]  /*3240*/  BAR.ARV 0x6, 0xa0 ;  /* 0x0182800000007b1d */ /* 0x000fec0000002000 */
[----:B------:R-:W4:Y:S01]  /*3250*/  LDCU UR6, c[0x0][0x38c] ;  /* 0x00007180ff0677ac */ /* 0x000f220008000800 */
[----:B------:R-:W-:Y:S01]  /*3260*/  LOP3.LUT R2, R2, 0xffff, RZ, 0xc0, !PT ;  /* 0x0000ffff02027812 */ /* 0x000fe200078ec0ff */
[----:B------:R-:W-:Y:S01]  /*3270*/  IMAD.MOV.U32 R11, RZ, RZ, 0x1 ;  /* 0x00000001ff0b7424 */ /* 0x000fe200078e00ff */
[----:B------:R-:W-:Y:S01]  /*3280*/  CS2R R8, SRZ ;  /* 0x0000000000087805 */ /* 0x000fe2000001ff00 */
[----:B------:R-:W1:Y:S01]  /*3290*/  LDCU UR7, c[0x0][0x38c] ;  /* 0x00007180ff0777ac */ /* 0x000e620008000800 */
[----:B------:R-:W-:Y:S01]  /*32a0*/  R2UR UR42, R2 ;  /* 0x00000000022a72ca */ /* 0x000fe200000e0000 */
[----:B------:R-:W-:Y:S01]  /*32b0*/  IMAD.MOV.U32 R10, RZ, RZ, RZ ;  /* 0x000000ffff0a7224 */ /* 0x000fe200078e00ff */
[----:B------:R-:W-:Y:S01]  /*32c0*/  UMOV UR45, URZ ;  /* 0x000000ff002d7c82 */ /* 0x000fe20008000000 */
[----:B------:R-:W-:Y:S01]  /*32d0*/  UMOV UR39, URZ ;  /* 0x000000ff00277c82 */ /* 0x000fe20008000000 */
[----:B---3--:R-:W-:Y:S01]  /*32e0*/  ULEA UR41, UR4, UR41, 0x18 ;  /* 0x0000002904297291 */ /* 0x008fe2000f8ec0ff */
[----:B------:R-:W-:Y:S01]  /*32f0*/  UMOV UR62, 0x0 ;  /* 0x00000000003e7882 */ /* 0x000fe20000000000 */
[----:B------:R-:W-:-:S02]  /*3300*/  UMOV UR63, 0x4400010 ;  /* 0x04400010003f7882 */ /* 0x000fc40000000000 */
[----:B------:R-:W-:Y:S02]  /*3310*/  UIADD3 UR5, UPT, UPT, UR41, 0x8800, URZ ;  /* 0x0000880029057890 */ /* 0x000fe4000fffe0ff */
[----:B------:R-:W-:Y:S02]  /*3320*/  UIADD3 UR4, UPT, UPT, UR41, 0x10800, URZ ;  /* 0x0001080029047890 */ /* 0x000fe4000fffe0ff */
[----:B----4-:R-:W-:Y:S01]  /*3330*/  UIADD3 UR6, UPT, UPT, UR6, 0x7f, URZ ;  /* 0x0000007f06067890 */ /* 0x010fe2000fffe0ff */
[----:B--2---:R-:W2:Y:S01]  /*3340*/  LDS R0, [UR41+0x120] ;  /* 0x00012029ff007984 */ /* 0x004ea20008000800 */
[----:B------:R-:W-:Y:S02]  /*3350*/  USHF.R.U32.HI UR5, URZ, 0x4, UR5 ;  /* 0x00000004ff057899 */ /* 0x000fe40008011605 */
[----:B------:R-:W-:Y:S02]  /*3360*/  USHF.R.S32.HI UR47, URZ, 0x1f, UR6 ;  /* 0x0000001fff2f7899 */ /* 0x000fe40008011406 */
[----:B------:R-:W-:-:S02]  /*3370*/  USHF.R.U32.HI UR4, URZ, 0x4, UR4 ;  /* 0x00000004ff047899 */ /* 0x000fc40008011604 */
[----:B------:R-:W-:Y:S02]  /*3380*/  ULEA.HI UR47, UR47, UR6, URZ, 0x7 ;  /* 0x000000062f2f7291 */ /* 0x000fe4000f8f38ff */
[----:B------:R-:W-:Y:S02]  /*3390*/  ULOP3.LUT UR5, UR5, 0x3fff, URZ, 0xc0, !UPT ;  /* 0x00003fff05057892 */ /* 0x000fe4000f8ec0ff */
[----:B------:R-:W-:Y:S02]  /*33a0*/  USHF.R.S32.HI UR47, URZ, 0x7, UR47 ;  /* 0x00000007ff2f7899 */ /* 0x000fe4000801142f */
[----:B------:R-:W-:Y:S02]  /*33b0*/  ULOP3.LUT UR4, UR4, 0x3fff, URZ, 0xc0, !UPT ;  /* 0x00003fff04047892 */ /* 0x000fe4000f8ec0ff */
[----:B------:R-:W-:Y:S01]  /*33c0*/  UISETP.LT.AND UP0, UPT, UR47, 0x1, UPT ;  /* 0x000000012f00788c */ /* 0x000fe2000bf01270 */
[----:B------:R-:W-:Y:S01]  /*33d0*/  UMOV UR60, 0x0 ;  /* 0x00000000003c7882 */ /* 0x000fe20000000000 */
[----:B------:R-:W-:-:S02]  /*33e0*/  UMOV UR61, 0x4400010 ;  /* 0x04400010003d7882 */ /* 0x000fc40000000000 */
[----:B------:R-:W-:Y:S01]  /*33f0*/  USEL UR64, UR47, 0x1, !UP0 ;  /* 0x000000012f407887 */ /* 0x000fe2000c000000 */
[----:B------:R-:W-:Y:S01]  /*3400*/  UMOV UR58, 0x0 ;  /* 0x00000000003a7882 */ /* 0x000fe20000000000 */
[----:B------:R-:W-:Y:S01]  /*3410*/  UMOV UR59, 0x4400010 ;  /* 0x04400010003b7882 */ /* 0x000fe20000000000 */
[----:B------:R-:W-:Y:S01]  /*3420*/  UMOV UR56, 0x0 ;  /* 0x0000000000387882 */ /* 0x000fe20000000000 */
[----:B------:R-:W-:Y:S01]  /*3430*/  UMOV UR57, 0x4400010 ;  /* 0x0440001000397882 */ /* 0x000fe20000000000 */
[----:B------:R-:W-:Y:S01]  /*3440*/  UMOV UR54, 0x0 ;  /* 0x0000000000367882 */ /* 0x000fe20000000000 */
[----:B------:R-:W-:Y:S01]  /*3450*/  UMOV UR55, 0x4400010 ;  /* 0x0440001000377882 */ /* 0x000fe20000000000 */
[----:B------:R-:W-:Y:S01]  /*3460*/  UMOV UR52, 0x0 ;  /* 0x0000000000347882 */ /* 0x000fe20000000000 */
[----:B------:R-:W-:Y:S01]  /*3470*/  UMOV UR53, 0x4400010 ;  /* 0x0440001000357882 */ /* 0x000fe20000000000 */
[----:B------:R-:W-:Y:S02]  /*3480*/  ULOP3.LUT UR43, UR5, 0x10000, URZ, 0xfc, !UPT ;  /* 0x00010000052b7892 */ /* 0x000fe4000f8efcff */
[----:B------:R-:W-:-:S02]  /*3490*/  ULOP3.LUT UR44, UR4, 0x10000, URZ, 0xfc, !UPT ;  /* 0x00010000042c7892 */ /* 0x000fc4000f8efcff */
[----:B------:R-:W-:Y:S02]  /*34a0*/  UIADD3 UR64, UPT, UPT, -UR64, URZ, URZ ;  /* 0x000000ff40407290 */ /* 0x000fe4000fffe1ff */
[----:B-1----:R-:W-:Y:S01]  /*34b0*/  UISETP.GE.AND UP4, UPT, UR7, 0x1, UPT ;  /* 0x000000010700788c */ /* 0x002fe2000bf86270 */
[----:B------:R-:W-:Y:S01]  /*34c0*/  UMOV UR50, 0x0 ;  /* 0x0000000000327882 */ /* 0x000fe20000000000 */
[----:B------:R-:W-:Y:S01]  /*34d0*/  UMOV UR51, 0x4400010 ;  /* 0x0440001000337882 */ /* 0x000fe20000000000 */
[----:B------:R-:W-:Y:S01]  /*34e0*/  UMOV UR48, 0x0 ;  /* 0x0000000000307882 */ /* 0x000fe20000000000 */
[----:B--2---:R-:W-:Y:S01]  /*34f0*/  R2UR UR65, R0 ;  /* 0x00000000004172ca */ /* 0x004fe200000e0000 */
[----:B------:R-:W-:-:S14]  /*3500*/  UMOV UR49, 0x4400010 ;  /* 0x0440001000317882 */ /* 0x000fdc0000000000 */
.L_x_64:
[----:B------:R-:W-:Y:S02]  /*3510*/  LEA R0, R10, UR41, 0x3 ;  /* 0x000000290a007c11 */ /* 0x000fe4000f8e18ff */
[----:B------:R-:W-:Y:S02]  /*3520*/  SHF.L.U32 R5, R9, 0x1f, RZ ;  /* 0x0000001f09057819 */ /* 0x000fe400000006ff */
[----:B------:R-:W-:Y:S01]  /*3530*/  PLOP3.LUT P0, PT, PT, PT, UP4, 0x80, 0x8 ;  /* 0x000000000008781c */ /* 0x000fe20003f0f048 */
[----:B------:R-:W-:Y:S01]  /*3540*/  VIADD R3, R0, 0x80 ;  /* 0x0000008000037836 */ /* 0x000fe20000000000 */
[----:B-1----:R-:W1:Y:S02]  /*3550*/  SYNCS.PHASECHK.TRANS64.TRYWAIT P1, [R0+URZ+0x70], R5 ;  /* 0x00007005000075a7 */ /* 0x002e6400080211ff */
[----:B-1-3--:R-:W-:Y:S09]  /*3560*/  @!P1 BRA `(.L_x_58) ;  /* 0x0000006400c09947 */ /* 0x00aff20003800000 */
.L_x_147:
[----:B------:R-:W-:Y:S01]  /*3570*/  LEA R4, R10, UR41, 0x4 ;  /* 0x000000290a047c11 */ /* 0x000fe2000f8e20ff */
[----:B------:R-:W-:Y:S01]  /*3580*/  @UP4 ULEA UR4, UR39, UR41, 0x3 ;  /* 0x0000002927044291 */ /* 0x000fe2000f8e18ff */
[----:B------:R-:W-:Y:S01]  /*3590*/  PLOP3.LUT P2, PT, PT, PT, PT, 0x80, 0x8 ;  /* 0x000000000008781c */ /* 0x000fe20003f4f070 */
[----:B------:R-:W-:Y:S01]  /*35a0*/  ULEA UR46, UR45, UR41, 0x3 ;  /* 0x000000292d2e7291 */ /* 0x000fe2000f8e18ff */
[----:B------:R-:W-:Y:S02]  /*35b0*/  PRMT R3, RZ, 0x654, R3 ;  /* 0x00000654ff037816 */ /* 0x000fe40000000003 */
[----:B-1----:R-:W1:Y:S01]  /*35c0*/  LDS.128 R4, [R4+0x100] ;  /* 0x0001000004047984 */ /* 0x002e620000000c00 */
[----:B------:R-:W-:Y:S02]  /*35d0*/  @P0 SHF.L.U32 R2, R8, 0x1f, RZ ;  /* 0x0000001f08020819 */ /* 0x000fe400000006ff */
[----:B------:R-:W-:Y:S01]  /*35e0*/  SHF.L.U32 R0, R11, 0x1f, RZ ;  /* 0x0000001f0b007819 */ /* 0x000fe200000006ff */
[----:B------:R-:W-:Y:S01]  /*35f0*/  @!PT LDS RZ, [RZ] ;  /* 0x00000000fffff984 */ /* 0x000fe20000000800 */
[----:B------:R-:W-:Y:S01]  /*3600*/  @!PT LDS RZ, [RZ] ;  /* 0x00000000fffff984 */ /* 0x000fe20000000800 */
[----:B------:R-:W-:Y:S01]  /*3610*/  @!PT LDS RZ, [RZ] ;  /* 0x00000000fffff984 */ /* 0x000fe20000000800 */
[----:B------:R-:W-:Y:S01]  /*3620*/  @!PT LDS RZ, [RZ] ;  /* 0x00000000fffff984 */ /* 0x000fe20000000800 */
[----:B------:R2:W-:Y:S06]  /*3630*/  MEMBAR.ALL.CTA ;  /* 0x0000000000007992 */ /* 0x0005ec0000008000 */
[----:B--2---:R-:W2:Y:S02]  /*3640*/  FENCE.VIEW.ASYNC.S ;  /* 0x00000000000073c6 */ /* 0x004ea40000000000 */
[----:B--2---:R2:W-:Y:S01]  /*3650*/  SYNCS.ARRIVE.TRANS64.RED.A1T0 RZ, [R3+URZ], RZ ;  /* 0x000000ff03ff79a7 */ /* 0x0045e200081004ff */
[----:B------:R2:W3:Y:S01]  /*3660*/  @P0 SYNCS.PHASECHK.TRANS64.TRYWAIT P2, [UR4], R2 ;  /* 0x00000002ff0005a7 */ /* 0x0004e20008041104 */
[----:B------:R-:W-:Y:S01]  /*3670*/  ULEA.HI UR4, UR45, UR45, URZ, 0x1 ;  /* 0x0000002d2d047291 */ /* 0x000fe2000f8f08ff */
[----:B-1----:R-:W-:-:S03]  /*3680*/  LOP3.LUT P1, RZ, R6, 0x1, RZ, 0xc0, !PT ;  /* 0x0000000106ff7812 */ /* 0x002fc6000782c0ff */
[----:B------:R-:W-:Y:S02]  /*3690*/  USHF.L.U32 UR5, UR4, 0x7, URZ ;  /* 0x0000000704057899 */ /* 0x000fe400080006ff */
[----:B------:R-:W-:Y:S02]  /*36a0*/  ULOP3.LUT UR36, UR4, 0xffe, URZ, 0xc0, !UPT ;  /* 0x00000ffe04247892 */ /* 0x000fe4000f8ec0ff */
[----:B------:R-:W-:Y:S02]  /*36b0*/  ULOP3.LUT UR4, UR5, 0xffffff00, URZ, 0xc0, !UPT ;  /* 0xffffff0005047892 */ /* 0x000fe4000f8ec0ff */
[----:B------:R-:W-:Y:S02]  /*36c0*/  UIADD3 UR36, UPT, UPT, -UR36, UR45, URZ ;  /* 0x0000002d24247290 */ /* 0x000fe4000fffe1ff */
[----:B------:R-:W-:Y:S01]  /*36d0*/  UIADD3 UR4, UPT, UPT, UR65, UR4, URZ ;  /* 0x0000000441047290 */ /* 0x000fe2000fffe0ff */
[----:B------:R-:W1:Y:S03]  /*36e0*/  SYNCS.PHASECHK.TRANS64.TRYWAIT P0, [UR46+0xb0], R0 ;  /* 0x0000b000ff0075a7 */ /* 0x000e66000800112e */
[----:B------:R-:W-:Y:S01]  /*36f0*/  ULEA UR36, UR36, UR4, 0x14 ;  /* 0x0000000424247291 */ /* 0x000fe2000f8ea0ff */
[----:B-123--:R-:W-:Y:S11]  /*3700*/  @!P0 BRA `(.L_x_59) ;  /* 0x00000064006c8947 */ /* 0x00eff60003800000 */
.L_x_149:
[----:B------:R-:W-:Y:S01]  /*3710*/  IADD3 R10, PT, PT, R10, 0x1, RZ ;  /* 0x000000010a0a7810 */ /* 0x000fe20007ffe0ff */
[----:B------:R-:W-:Y:S06]  /*3720*/  BRA.U !UP4, `(.L_x_60) ;  /* 0x000000050c107547 */ /* 0x000fec000b800000 */
[----:B------:R-:W-:Y:S01]  /*3730*/  UPLOP3.LUT UP2, UPT, UPT, UPT, UPT, 0x40, 0x4 ;  /* 0x000000000004789c */ /* 0x000fe20003f4e870 */
[----:B------:R-:W-:Y:S01]  /*3740*/  UMOV UR38, UR64 ;  /* 0x0000004000267c82 */ /* 0x000fe20008000000 */
[----:B------:R-:W-:Y:S01]  /*3750*/  UMOV UR37, UR47 ;  /* 0x0000002f00257c82 */ /* 0x000fe20008000000 */
[----:B------:R-:W-:-:S08]  /*3760*/  UMOV UR5, UR39 ;  /* 0x0000002700057c82 */ /* 0x000fd00008000000 */
.L_x_63:
[----:B------:R-:W-:Y:S02]  /*3770*/  UIADD3 UR38, UPT, UPT, UR38, 0x1, URZ ;  /* 0x0000000126267890 */ /* 0x000fe4000fffe0ff */
[----:B------:R-:W-:Y:S02]  /*3780*/  ULEA UR7, UR5, UR41, 0x3 ;  /* 0x0000002905077291 */ /* 0x000fe4000f8e18ff */
[----:B------:R-:W-:Y:S01]  /*3790*/  UISETP.NE.AND UP3, UPT, UR38, URZ, UPT ;  /* 0x000000ff2600728c */ /* 0x000fe2000bf65270 */
[----:B--23--:R-:W-:Y:S10]  /*37a0*/  @P2 BRA `(.L_x_61) ;  /* 0x00000000000c2947 */ /* 0x00cff40003800000 */
[----:B-1----:R-:W-:Y:S04]  /*37b0*/  SHF.L.U32 R3, R8, 0x1f, RZ ;  /* 0x0000001f08037819 */ /* 0x002fe800000006ff */
[----:B------:R-:W1:Y:S02]  /*37c0*/  SYNCS.PHASECHK.TRANS64.TRYWAIT P0, [UR7], R3 ;  /* 0x00000003ff0075a7 */ /* 0x000e640008001107 */
[----:B-1----:R-:W-:Y:S05]  /*37d0*/  @!P0 BRA `(.L_x_62) ;  /* 0x0000006400508947 */ /* 0x002fea0003800000 */
.L_x_61:
[----:B------:R-:W-:Y:S01]  /*37e0*/  UISETP.NE.AND UP0, UPT, UR37, 0x1, UPT ;  /* 0x000000012500788c */ /* 0x000fe2000bf05270 */
[----:B------:R-:W-:Y:S01]  /*37f0*/  PLOP3.LUT P2, PT, PT, PT, PT, 0x80, 0x8 ;  /* 0x000000000008781c */ /* 0x000fe20003f4f070 */
[----:B------:R-:W-:Y:S02]  /*3800*/  UIADD3 UR4, UPT, UPT, UR5, 0x1, URZ ;  /* 0x0000000105047890 */ /* 0x000fe4000fffe0ff */
[----:B------:R-:W-:Y:S02]  /*3810*/  UIADD3 UR40, UPT, UPT, UR7, 0x10, URZ ;  /* 0x0000001007287890 */ /* 0x000fe4000fffe0ff */
[----:B------:R-:W-:Y:S01]  /*3820*/  UISETP.NE.AND UP1, UPT, UR4, 0x2, UPT ;  /* 0x000000020400788c */ /* 0x000fe2000bf25270 */
[----:B------:R-:W-:Y:S01]  /*3830*/  PLOP3.LUT P0, PT, PT, PT, UP0, 0x80, 0x8 ;  /* 0x000000000008781c */ /* 0x000fe20003f0f008 */
[----:B------:R-:W-:Y:S02]  /*3840*/  UIADD3 UR37, UPT, UPT, UR37, -0x1, URZ ;  /* 0xffffffff25257890 */ /* 0x000fe4000fffe0ff */
[----:B------:R-:W-:Y:S02]  /*3850*/  USEL UR6, URZ, 0x1, UP1 ;  /* 0x00000001ff067887 */ /* 0x000fe40008800000 */
[----:B------:R-:W-:Y:S01]  /*3860*/  USEL UR39, UR4, URZ, UP1 ;  /* 0x000000ff04277287 */ /* 0x000fe20008800000 */
[----:B------:R-:W-:Y:S01]  /*3870*/  UMOV UR7, 0x40004040 ;  /* 0x4000404000077882 */ /* 0x000fe20000000000 */
[----:B------:R-:W-:Y:S02]  /*3880*/  UMOV UR35, 0x40004040 ;  /* 0x4000404000237882 */ /* 0x000fe40000000000 */
[----:B------:R-:W-:Y:S01]  /*3890*/  @UP0 ULEA UR4, UR39, UR41, 0x3 ;  /* 0x0000002927040291 */ /* 0x000fe2000f8e18ff */
[----:B------:R-:W-:Y:S01]  /*38a0*/  LOP3.LUT R8, R8, UR6, RZ, 0x3c, !PT ;  /* 0x0000000608087c12 */ /* 0x000fe2000f8e3cff */
[----:B------:R-:W-:Y:S01]  /*38b0*/  ULEA UR6, UR5, UR44, 0xc ;  /* 0x0000002c05067291 */ /* 0x000fe2000f8e60ff */
[----:B------:R-:W-:Y:S02]  /*38c0*/  UMOV UR33, 0x40004040 ;  /* 0x4000404000217882 */ /* 0x000fe40000000000 */
[----:B-1----:R-:W-:Y:S01]  /*38d0*/  @P0 SHF.L.U32 R0, R8, 0x1f, RZ ;  /* 0x0000001f08000819 */ /* 0x002fe200000006ff */
[----:B------:R-:W-:Y:S02]  /*38e0*/  UIADD3 UR34, UPT, UPT, UR6, 0x2, URZ ;  /* 0x0000000206227890 */ /* 0x000fe4000fffe0ff */
[----:B------:R-:W-:Y:S01]  /*38f0*/  UIADD3 UR30, UPT, UPT, UR6, 0x4, URZ ;  /* 0x00000004061e7890 */ /* 0x000fe2000fffe0ff */
[----:B------:R2:W3:Y:S01]  /*3900*/  @P0 SYNCS.PHASECHK.TRANS64.TRYWAIT P2, [UR4], R0 ;  /* 0x00000000ff0005a7 */ /* 0x0004e20008041104 */
[----:B------:R-:W-:Y:S02]  /*3910*/  ULEA UR4, UR5, UR43, 0xa ;  /* 0x0000002b05047291 */ /* 0x000fe4000f8e50ff */
[----:B------:R-:W-:Y:S02]  /*3920*/  UIADD3 UR26, UPT, UPT, UR6, 0x6, URZ ;  /* 0x00000006061a7890 */ /* 0x000fe4000fffe0ff */
        /* <DEDUP_REMOVED lines=10> */
[----:B------:R-:W-:Y:S01]  /*39d0*/  UIADD3 UR8, UPT, UPT, UR4, 0x206, URZ ;  /* 0x0000020604087890 */ /* 0x000fe2000fffe0ff */
[----:B------:R-:W-:Y:S01]  /*39e0*/  UMOV UR5, 0x40004040 ;  /* 0x4000404000057882 */ /* 0x000fe20000000000 */
[----:B------:R-:W-:Y:S01]  /*39f0*/  UMOV UR31, 0x40004040 ;  /* 0x40004040001f7882 */ /* 0x000fe20000000000 */
[----:B------:R1:W-:Y:S01]  /*3a00*/  UTCHMMA gdesc[UR4], gdesc[UR6], tmem[UR36], tmem[UR62], idesc[UR63], UP2 ;  /* 0x00ff3e06040075ea */ /* 0x0003e20009000024 */
[----:B------:R-:W-:Y:S01]  /*3a10*/  UPLOP3.LUT UP2, UPT, UPT, UPT, UPT, 0x80, 0x8 ;  /* 0x000000000008789c */ /* 0x000fe20003f4f070 */
[----:B------:R2:W-:Y:S01]  /*3a20*/  UTCHMMA gdesc[UR32], gdesc[UR34], tmem[UR36], tmem[UR60], idesc[UR61], UPT ;  /* 0x00ff3c22200075ea */ /* 0x0005e2000b800024 */
[----:B------:R-:W-:Y:S01]  /*3a30*/  UMOV UR29, 0x40004040 ;  /* 0x40004040001d7882 */ /* 0x000fe20000000000 */
[----:B------:R-:W-:Y:S01]  /*3a40*/  UMOV UR27, 0x40004040 ;  /* 0x40004040001b7882 */ /* 0x000fe20000000000 */
        /* <DEDUP_REMOVED lines=12> */
[----:B------:R-:W-:Y:S01]  /*3b10*/  UMOV UR9, 0x40004040 ;  /* 0x4000404000097882 */ /* 0x000fe20000000000 */
[----:B------:R2:W-:Y:S01]  /*3b20*/  UTCHMMA gdesc[UR12], gdesc[UR14], tmem[UR36], tmem[UR50], idesc[UR51], UPT ;  /* 0x00ff320e0c0075ea */ /* 0x0005e2000b800024 */
[----:B------:R2:W-:Y:S01]  /*3b30*/  UTCHMMA gdesc[UR8], gdesc[UR10], tmem[UR36], tmem[UR48], idesc[UR49], UPT ;  /* 0x00ff300a080075ea */ /* 0x0005e2000b800024 */
[----:B------:R2:W-:Y:S01]  /*3b40*/  UTCBAR.MULTICAST [UR40], URZ, UR42 ;  /* 0x000000ff280073e9 */ /* 0x0005e2000800082a */
[----:B-1----:R-:W-:Y:S01]  /*3b50*/  UMOV UR5, UR39 ;  /* 0x0000002700057c82 */ /* 0x002fe20008000000 */
[----:B------:R-:W-:Y:S05]  /*3b60*/  BRA.U UP3, `(.L_x_63) ;  /* 0xfffffffd03007547 */ /* 0x000fea000b83ffff */
.L_x_60:
[----:B------:R-:W-:Y:S01]  /*3b70*/  UIADD3 UR4, UPT, UPT, UR45, 0x1, URZ ;  /* 0x000000012d047890 */ /* 0x000fe2000fffe0ff */
[C---:B------:R-:W-:Y:S01]  /*3b80*/  ISETP.NE.AND P0, PT, R10.reuse, 0x2, PT ;  /* 0x000000020a00780c */ /* 0x040fe20003f05270 */
[----:B------:R-:W-:Y:S02]  /*3b90*/  UIADD3 UR5, UPT, UPT, UR46, 0x90, URZ ;  /* 0x000000902e057890 */ /* 0x000fe4000fffe0ff */
[----:B------:R-:W-:Y:S01]  /*3ba0*/  UISETP.NE.AND UP0, UPT, UR4, 0x4, UPT ;  /* 0x000000040400788c */ /* 0x000fe2000bf05270 */
[----:B-12---:R-:W-:Y:S02]  /*3bb0*/  SEL R0, RZ, 0x1, P0 ;  /* 0x00000001ff007807 */ /* 0x006fe40000000000 */
[----:B------:R-:W-:Y:S01]  /*3bc0*/  SEL R10, R10, RZ, P0 ;  /* 0x000000ff0a0a7207 */ /* 0x000fe20000000000 */
[----:B------:R-:W-:Y:S01]  /*3bd0*/  USEL UR6, URZ, 0x1, UP0 ;  /* 0x00000001ff067887 */ /* 0x000fe20008000000 */
[----:B------:R-:W-:Y:S01]  /*3be0*/  LOP3.LUT R9, R9, R0, RZ, 0x3c, !PT ;  /* 0x0000000009097212 */ /* 0x000fe200078e3cff */
[----:B------:R-:W-:Y:S01]  /*3bf0*/  USEL UR45, UR4, URZ, UP0 ;  /* 0x000000ff042d7287 */ /* 0x000fe20008000000 */
[----:B------:R1:W-:Y:S03]  /*3c00*/  UTCBAR [UR5], URZ ;  /* 0x000000ff050073e9 */ /* 0x0003e600080000ff */
[----:B------:R-:W-:Y:S01]  /*3c10*/  LOP3.LUT R11, R11, UR6, RZ, 0x3c, !PT ;  /* 0x000000060b0b7c12 */ /* 0x000fe2000f8e3cff */
[----:B------:R-:W-:Y:S07]  /*3c20*/  @P1 BRA `(.L_x_64) ;  /* 0xfffffff800381947 */ /* 0x000fee000383ffff */
[----:B------:R-:W2:Y:S01]  /*3c30*/  S2UR UR8, SR_CgaCtaId ;  /* 0x00000000000879c3 */ /* 0x000ea20000008800 */
[----:B------:R-:W-:Y:S01]  /*3c40*/  ELECT P0, URZ, PT ;  /* 0x0000000000ff782f */ /* 0x000fe20003800000 */
[----:B------:R-:W-:Y:S01]  /*3c50*/  IMAD.MOV.U32 R0, RZ, RZ, 0x1 ;  /* 0x00000001ff007424 */ /* 0x000fe200078e00ff */
[----:B------:R-:W-:Y:S01]  /*3c60*/  UIADD3 UR41, UPT, UPT, UR41, 0xb0, URZ ;  /* 0x000000b029297890 */ /* 0x000fe2000fffe0ff */
[----:B------:R-:W-:Y:S01]  /*3c70*/  SHF.L.U32 R3, R11, 0x1f, RZ ;  /* 0x0000001f0b037819 */ /* 0x000fe200000006ff */
[----:B------:R-:W-:-:S03]  /*3c80*/  UMOV UR4, 0x40 ;  /* 0x0000004000047882 */ /* 0x000fc60000000000 */
[----:B------:R-:W-:Y:S01]  /*3c90*/  UVIRTCOUNT.DEALLOC.SMPOOL 0x80 ;  /* 0x000000800000784c */ /* 0x000fe20000000000 */
[----:B--2---:R-:W-:Y:S02]  /*3ca0*/  ULEA UR8, UR8, UR4, 0x18 ;  /* 0x0000000408087291 */ /* 0x004fe4000f8ec0ff */
[----:B------:R-:W-:-:S07]  /*3cb0*/  ULEA UR4, UR45, UR41, 0x3 ;  /* 0x000000292d047291 */ /* 0x000fce000f8e18ff */
[----:B------:R2:W-:Y:S02]  /*3cc0*/  @P0 STS.U8 [UR8+0x1c], R0 ;  /* 0x00001c00ff000988 */ /* 0x0005e40008000008 */
[----:B------:R-:W4:Y:S02]  /*3cd0*/  SYNCS.PHASECHK.TRANS64.TRYWAIT P0, [UR4], R3 ;  /* 0x00000003ff0075a7 */ /* 0x000f240008001104 */
[----:B--2-4-:R-:W-:Y:S05]  /*3ce0*/  @!P0 BRA `(.L_x_65) ;  /* 0x0000006000248947 */ /* 0x014fea0003800000 */
.L_x_152:
[----:B------:R-:W-:-:S04]  /*3cf0*/  UIADD3 UR4, UPT, UPT, UR45, 0x1, URZ ;  /* 0x000000012d047890 */ /* 0x000fc8000fffe0ff */
[----:B------:R-:W-:-:S04]  /*3d00*/  UISETP.NE.AND UP0, UPT, UR4, 0x4, UPT ;  /* 0x000000040400788c */ /* 0x000fc8000bf05270 */
[----:B------:R-:W-:Y:S02]  /*3d10*/  USEL UR6, URZ, 0x1, UP0 ;  /* 0x00000001ff067887 */ /* 0x000fe40008000000 */
[----:B------:R-:W-:-:S04]  /*3d20*/  USEL UR4, UR4, URZ, UP0 ;  /* 0x000000ff04047287 */ /* 0x000fc80008000000 */
[----:B-1----:R-:W-:Y:S01]  /*3d30*/  ULEA UR5, UR4, UR41, 0x3 ;  /* 0x0000002904057291 */ /* 0x002fe2000f8e18ff */
[----:B------:R-:W-:-:S04]  /*3d40*/  LOP3.LUT R2, R11, UR6, RZ, 0x3c, !PT ;  /* 0x000000060b027c12 */ /* 0x000fc8000f8e3cff */
[----:B--2---:R-:W-:-:S04]  /*3d50*/  SHF.L.U32 R3, R2, 0x1f, RZ ;  /* 0x0000001f02037819 */ /* 0x004fc800000006ff */
[----:B------:R-:W1:Y:S02]  /*3d60*/  SYNCS.PHASECHK.TRANS64.TRYWAIT P0, [UR5], R3 ;  /* 0x00000003ff0075a7 */ /* 0x000e640008001105 */
[----:B-1----:R-:W-:Y:S05]  /*3d70*/  @!P0 BRA `(.L_x_66) ;  /* 0x0000006000188947 */ /* 0x002fea0003800000 */
.L_x_154:
[----:B------:R-:W-:-:S04]  /*3d80*/  UIADD3 UR4, UPT, UPT, UR4, 0x1, URZ ;  /* 0x0000000104047890 */ /* 0x000fc8000fffe0ff */
[----:B------:R-:W-:-:S04]  /*3d90*/  UISETP.NE.AND UP0, UPT, UR4, 0x4, UPT ;  /* 0x000000040400788c */ /* 0x000fc8000bf05270 */
[----:B------:R-:W-:Y:S02]  /*3da0*/  USEL UR6, URZ, 0x1, UP0 ;  /* 0x00000001ff067887 */ /* 0x000fe40008000000 */
[----:B------:R-:W-:-:S04]  /*3db0*/  USEL UR4, UR4, URZ, UP0 ;  /* 0x000000ff04047287 */ /* 0x000fc80008000000 */
[----:B------:R-:W-:Y:S01]  /*3dc0*/  ULEA UR5, UR4, UR41, 0x3 ;  /* 0x0000002904057291 */ /* 0x000fe2000f8e18ff */
[----:B------:R-:W-:-:S04]  /*3dd0*/  LOP3.LUT R2, R2, UR6, RZ, 0x3c, !PT ;  /* 0x0000000602027c12 */ /* 0x000fc8000f8e3cff */
[----:B-1----:R-:W-:-:S04]  /*3de0*/  SHF.L.U32 R3, R2, 0x1f, RZ ;  /* 0x0000001f02037819 */ /* 0x002fc800000006ff */
[----:B------:R-:W1:Y:S02]  /*3df0*/  SYNCS.PHASECHK.TRANS64.TRYWAIT P0, [UR5], R3 ;  /* 0x00000003ff0075a7 */ /* 0x000e640008001105 */
[----:B-1----:R-:W-:Y:S05]  /*3e00*/  @!P0 BRA `(.L_x_67) ;  /* 0x00000060000c8947 */ /* 0x002fea0003800000 */
.L_x_156:
[----:B------:R-:W-:-:S04]  /*3e10*/  UIADD3 UR4, UPT, UPT, UR4, 0x1, URZ ;  /* 0x0000000104047890 */ /* 0x000fc8000fffe0ff */
[----:B------:R-:W-:-:S04]  /*3e20*/  UISETP.NE.AND UP0, UPT, UR4, 0x4, UPT ;  /* 0x000000040400788c */ /* 0x000fc8000bf05270 */
[----:B------:R-:W-:Y:S02]  /*3e30*/  USEL UR5, URZ, 0x1, UP0 ;  /* 0x00000001ff057887 */ /* 0x000fe40008000000 */
[----:B------:R-:W-:-:S04]  /*3e40*/  USEL UR4, UR4, URZ, UP0 ;  /* 0x000000ff04047287 */ /* 0x000fc80008000000 */
[----:B------:R-:W-:Y:S01]  /*3e50*/  ULEA UR4, UR4, UR41, 0x3 ;  /* 0x0000002904047291 */ /* 0x000fe2000f8e18ff */
[----:B-1----:R-:W-:-:S04]  /*3e60*/  LOP3.LUT R3, R2, UR5, RZ, 0x3c, !PT ;  /* 0x0000000502037c12 */ /* 0x002fc8000f8e3cff */
[----:B------:R-:W-:-:S04]  /*3e70*/  SHF.L.U32 R3, R3, 0x1f, RZ ;  /* 0x0000001f03037819 */ /* 0x000fc800000006ff */
[----:B------:R-:W1:Y:S02]  /*3e80*/  SYNCS.PHASECHK.TRANS64.TRYWAIT P0, [UR4], R3 ;  /* 0x00000003ff0075a7 */ /* 0x000e640008001104 */
[----:B-1----:R-:W-:Y:S05]  /*3e90*/  @!P0 BRA `(.L_x_68) ;  /* 0x0000006000008947 */ /* 0x002fea0003800000 */
.L_x_158:
[----:B------:R-:W-:Y:S01]  /*3ea0*/  NOP ;  /* 0x0000000000007918 */ /* 0x000fe20000000000 */
[----:B-1----:R-:W1:Y:S01]  /*3eb0*/  LDS R0, [UR8+0x14] ;  /* 0x00001408ff007984 */ /* 0x002e620008000800 */
[----:B------:R-:W-:Y:S01]  /*3ec0*/  ULOP3.LUT UR4, UR65, 0xffff, URZ, 0xc0, !UPT ;  /* 0x0000ffff41047892 */ /* 0x000fe2000f8ec0ff */
[----:B------:R-:W-:Y:S01]  /*3ed0*/  UMOV UR5, 0xffff ;  /* 0x0000ffff00057882 */ /* 0x000fe20000000000 */
[----:B------:R-:W-:Y:S02]  /*3ee0*/  UMOV UR6, 0x1 ;  /* 0x0000000100067882 */ /* 0x000fe40000000000 */
[----:B------:R-:W-:-:S04]  /*3ef0*/  USHF.R.U32.HI UR4, URZ, 0x5, UR4 ;  /* 0x00000005ff047899 */ /* 0x000fc80008011604 */
[----:B------:R-:W-:Y:S02]  /*3f00*/  USHF.L.U32 UR5, UR5, UR4, URZ ;  /* 0x0000000405057299 */ /* 0x000fe400080006ff */
[----:B------:R-:W-:-:S04]  /*3f10*/  USHF.L.U32 UR4, UR6, UR4, URZ ;  /* 0x0000000406047299 */ /* 0x000fc800080006ff */
[----:B-1----:R-:W-:-:S04]  /*3f20*/  LOP3.LUT R0, R0, UR5, RZ, 0xc0, !PT ;  /* 0x0000000500007c12 */ /* 0x002fc8000f8ec0ff */
[----:B------:R-:W-:-:S13]  /*3f30*/  ISETP.NE.AND P0, PT, R0, UR5, PT ;  /* 0x0000000500007c0c */ /* 0x000fda000bf05270 */
[----:B------:R-:W-:Y:S05]  /*3f40*/  @P0 BRA `(.L_x_69) ;  /* 0x0000000000580947 */ /* 0x000fea0003800000 */
[----:B------:R-:W1:Y:S02]  /*3f50*/  LDS R0, [UR8+0x18] ;  /* 0x00001808ff007984 */ /* 0x000e640008000800 */
[----:B-1----:R-:W-:-:S04]  /*3f60*/  LOP3.LUT R0, R0, UR4, RZ, 0xc0, !PT ;  /* 0x0000000400007c12 */ /* 0x002fc8000f8ec0ff */
[----:B------:R-:W-:-:S13]  /*3f70*/  ISETP.NE.AND P0, PT, R0, UR4, PT ;  /* 0x0000000400007c0c */ /* 0x000fda000bf05270 */
[----:B------:R-:W-:Y:S05]  /*3f80*/  @P0 BRA `(.L_x_70) ;  /* 0x00000000003c0947 */ /* 0x000fea0003800000 */
[----:B------:R-:W1:Y:S01]  /*3f90*/  S2R R2, SR_LANEID ;  /* 0x0000000000027919 */ /* 0x000e620000000000 */
[----:B------:R-:W-:Y:S01]  /*3fa0*/  ULOP3.LUT UR5, URZ, UR5, URZ, 0x33, !UPT ;  /* 0x00000005ff057292 */ /* 0x000fe2000f8e33ff */
[----:B------:R-:W-:Y:S01]  /*3fb0*/  LOP3.LUT R4, RZ, UR4, RZ, 0x33, !PT ;  /* 0x00000004ff047c12 */ /* 0x000fe2000f8e33ff */
[----:B------:R-:W-:Y:S02]  /*3fc0*/  VOTEU.ANY UR4, UPT, PT ;  /* 0x0000000000047886 */ /* 0x000fe400038e0100 */
[----:B------:R-:W-:Y:S01]  /*3fd0*/  UFLO.U32 UR4, UR4 ;  /* 0x00000004000472bd */ /* 0x000fe200080e0000 */
[----:B------:R-:W2:Y:S01]  /*3fe0*/  REDUX UR6, R4 ;  /* 0x00000000040673c4 */ /* 0x000ea20000000000 */
[----:B------:R-:W-:-:S06]  /*3ff0*/  IMAD.U32 R0, RZ, RZ, UR5 ;  /* 0x00000005ff007e24 */ /* 0x000fcc000f8e00ff */
[----:B------:R4:W-:Y:S01]  /*4000*/  UTCATOMSWS.AND URZ, UR5 ;  /* 0x0000000500ff79e3 */ /* 0x0009e20008000000 */
[----:B------:R-:W3:Y:S01]  /*4010*/  REDUX UR7, R0 ;  /* 0x00000000000773c4 */ /* 0x000ee20000000000 */
[----:B-1----:R-:W-:Y:S01]  /*4020*/  ISETP.EQ.U32.AND P0, PT, R2, UR4, PT ;  /* 0x0000000402007c0c */ /* 0x002fe2000bf02070 */
[----:B--2---:R-:W-:Y:S01]  /*4030*/  IMAD.U32 R2, RZ, RZ, UR6 ;  /* 0x00000006ff027e24 */ /* 0x004fe2000f8e00ff */
[----:B---3--:R-:W-:-:S11]  /*4040*/  MOV R3, UR7 ;  /* 0x0000000700037c02 */ /* 0x008fd60008000f00 */
[----:B------:R4:W-:Y:S04]  /*4050*/  @P0 ATOMS.AND RZ, [UR8+0x14], R3 ;  /* 0x00001403ffff098c */ /* 0x0009e8000a800008 */
[----:B------:R4:W-:Y:S01]  /*4060*/  @P0 ATOMS.AND RZ, [UR8+0x18], R2 ;  /* 0x00001802ffff098c */ /* 0x0009e2000a800008 */
[----:B------:R-:W-:Y:S05]  /*4070*/  BRA `(.L_x_71) ;  /* 0x0000000000147947 */ /* 0x000fea0003800000 */
.L_x_70:
[----:B------:R-:W-:Y:S02]  /*4080*/  MOV R2, 0x40a0 ;  /* 0x000040a000027802 */ /* 0x000fe40000000f00 */
[----:B---3-5:R-:W-:Y:S05]  /*4090*/  CALL.REL.NOINC `($__internal_0_$__cuda_sm10x_tcgen05_guardrail_trap_col_being_dealloced_not_returned_by_alloc) ;  /* 0x0000006000e87944 */ /* 0x028fea0003c00000 */
[----:B------:R-:W-:Y:S05]  /*40a0*/  BRA `(.L_x_71) ;  /* 0x0000000000087947 */ /* 0x000fea0003800000 */
.L_x_69:
[----:B------:R-:W-:Y:S02]  /*40b0*/  MOV R2, 0x40d0 ;  /* 0x000040d000027802 */ /* 0x000fe40000000f00 */
[----:B---3-5:R-:W-:Y:S05]  /*40c0*/  CALL.REL.NOINC `($__internal_2_$__cuda_sm10x_tcgen05_guardrail_trap_unallocated_columns_being_dealloced) ;  /* 0x0000006000f47944 */ /* 0x028fea0003c00000 */
.L_x_71:
[----:B------:R-:W-:Y:S01]  /*40d0*/  NOP ;  /* 0x0000000000007918 */ /* 0x000fe20000000000 */
[----:B----4-:R-:W-:Y:S05]  /*40e0*/  EXIT ;  /* 0x000000000000794d */ /* 0x010fea0003800000 */
.L_x_53:
[----:B------:R-:W-:-:S09]  /*40f0*/  UISETP.NE.OR UP0, UPT, UR18, 0x3, !UP3 ;  /* 0x000000031200788c */ /* 0x000fd2000df05670 */
[----:B------:R-:W-:Y:S05]  /*4100*/  BRA.U UP0, `(.L_x_72) ;  /* 0x0000001100807547 */ /* 0x000fea000b800000 */
[----:B------:R-:W2:Y:S01]  /*4110*/  LDCU.64 UR4, c[0x0][0x888] ;  /* 0x00011100ff0477ac */ /* 0x000ea20008000a00 */
[----:B------:R-:W3:Y:S01]  /*4120*/  LDC.64 R12, c[0x0][0x348] ;  /* 0x0000d200ff0c7b82 */ /* 0x000ee20000000a00 */
[----:B------:R-:W-:Y:S02]  /*4130*/  HFMA2 R9, -RZ, RZ, 0, 0 ;  /* 0x00000000ff097431 */ /* 0x000fe400000001ff */
[----:B------:R-:W-:Y:S01]  /*4140*/  IMAD.MOV.U32 R11, RZ, RZ, 0x1 ;  /* 0x00000001ff0b7424 */ /* 0x000fe200078e00ff */
[----:B------:R-:W4:Y:S01]  /*4150*/  LDCU UR38, c[0x0][0x370] ;  /* 0x00006e00ff2677ac */ /* 0x000f220008000800 */
[----:B------:R-:W-:Y:S01]  /*4160*/  IMAD.MOV.U32 R10, RZ, RZ, RZ ;  /* 0x000000ffff0a7224 */ /* 0x000fe200078e00ff */
[----:B------:R-:W-:Y:S01]  /*4170*/  MOV R3, 0x2000 ;  /* 0x0000200000037802 */ /* 0x000fe20000000f00 */
[----:B------:R-:W4:Y:S01]  /*4180*/  LDCU.128 UR48, c[0x0][0xb10] ;  /* 0x00016200ff3077ac */ /* 0x000f220008000c00 */
[----:B------:R-:W1:Y:S01]  /*4190*/  LDCU UR37, c[0x0][0x374] ;  /* 0x00006e80ff2577ac */ /* 0x000e620008000800 */
[----:B------:R-:W1:Y:S01]  /*41a0*/  LDCU.64 UR30, c[0x0][0x890] ;  /* 0x00011200ff1e77ac */ /* 0x000e620008000a00 */
[----:B------:R-:W1:Y:S01]  /*41b0*/  LDCU UR15, c[0x0][0xb0c] ;  /* 0x00016180ff0f77ac */ /* 0x000e620008000800 */
[----:B--2---:R-:W-:Y:S01]  /*41c0*/  UISETP.NE.U32.AND UP0, UPT, UR4, URZ, UPT ;  /* 0x000000ff0400728c */ /* 0x004fe2000bf05070 */
[----:B------:R-:W2:Y:S01]  /*41d0*/  LDCU UR44, c[0x0][0xb20] ;  /* 0x00016400ff2c77ac */ /* 0x000ea20008000800 */
[----:B------:R-:W2:Y:S01]  /*41e0*/  LDCU UR4, c[0x0][0xb30] ;  /* 0x00016600ff0477ac */ /* 0x000ea20008000800 */
[----:B------:R-:W-:Y:S01]  /*41f0*/  UMOV UR21, 0x400 ;  /* 0x0000040000157882 */ /* 0x000fe20000000000 */
[----:B----4-:R-:W-:-:S02]  /*4200*/  UIMAD.WIDE.U32 UR6, UR38, UR48, URZ ;  /* 0x00000030260672a5 */ /* 0x010fc4000f8e00ff */
[----:B-1----:R-:W-:Y:S02]  /*4210*/  UIMAD.WIDE.U32 UR8, UR37, UR51, URZ ;  /* 0x00000033250872a5 */ /* 0x002fe4000f8e00ff */
[----:B------:R-:W-:Y:S02]  /*4220*/  ULEA UR21, UR47, UR21, 0x18 ;  /* 0x000000152f157291 */ /* 0x000fe4000f8ec0ff */
[----:B------:R-:W-:Y:S02]  /*4230*/  USEL UR39, URZ, 0x1, UP6 ;  /* 0x00000001ff277887 */ /* 0x000fe4000b000000 */
[----:B------:R-:W-:Y:S02]  /*4240*/  UISETP.NE.U32.AND UP6, UPT, UR30, URZ, UPT ;  /* 0x000000ff1e00728c */ /* 0x000fe4000bfc5070 */
[----:B------:R-:W-:Y:S02]  /*4250*/  UIADD3 UR40, UPT, UPT, UR21, 0x38, URZ ;  /* 0x0000003815287890 */ /* 0x000fe4000fffe0ff */
[----:B------:R-:W-:-:S02]  /*4260*/  UISETP.NE.AND.EX UP5, UPT, UR5, URZ, UPT, UP0 ;  /* 0x000000ff0500728c */ /* 0x000fc4000bfa5300 */
[----:B------:R-:W-:Y:S01]  /*4270*/  UISETP.NE.AND UP0, UPT, UR42, 0x1, UPT ;  /* 0x000000012a00788c */ /* 0x000fe2000bf05270 */
[----:B------:R-:W-:Y:S01]  /*4280*/  UMOV UR6, UR7 ;  /* 0x0000000700067c82 */ /* 0x000fe20008000000 */
[----:B------:R-:W-:Y:S01]  /*4290*/  UMOV UR41, UR9 ;  /* 0x0000000900297c82 */ /* 0x000fe20008000000 */
[----:B------:R-:W-:Y:S02]  /*42a0*/  UISETP.NE.AND UP0, UPT, UR15, 0x1, UPT ;  /* 0x000000010f00788c */ /* 0x000fe4000bf05270 */
[----:B------:R-:W-:Y:S02]  /*42b0*/  UPLOP3.LUT UP4, UPT, UPT, UPT, UPT, 0x40, 0x4 ;  /* 0x000000000004789c */ /* 0x000fe40003f8e870 */
[----:B------:R-:W-:Y:S01]  /*42c0*/  UISETP.GE.AND UP2, UPT, UR42, 0x1, UPT ;  /* 0x000000012a00788c */ /* 0x000fe2000bf46270 */
[----:B------:R-:W1:Y:S01]  /*42d0*/  LDCU.64 UR22, c[0x0][0xb28] ;  /* 0x00016500ff1677ac */ /* 0x000e620008000a00 */
[----:B------:R-:W-:Y:S02]  /*42e0*/  UISETP.NE.AND.EX UP6, UPT, UR31, URZ, UPT, UP6 ;  /* 0x000000ff1f00728c */ /* 0x000fe4000bfc5360 */
[----:B------:R-:W-:-:S02]  /*42f0*/  UIADD3 UR33, UPT, UPT, UR21, 0x20, URZ ;  /* 0x0000002015217890 */ /* 0x000fc4000fffe0ff */
[----:B------:R-:W-:Y:S02]  /*4300*/  UIADD3 UR25, UPT, UPT, UR21, 0x28, URZ ;  /* 0x0000002815197890 */ /* 0x000fe4000fffe0ff */
[----:B------:R-:W-:Y:S02]  /*4310*/  UIADD3 UR17, UPT, UPT, UR21, 0x30, URZ ;  /* 0x0000003015117890 */ /* 0x000fe4000fffe0ff */
[----:B------:R-:W-:Y:S02]  /*4320*/  UPRMT UR40, UR47, 0x654, UR40 ;  /* 0x000006542f287896 */ /* 0x000fe40008000028 */
[----:B------:R-:W-:Y:S02]  /*4330*/  USHF.R.U32.HI UR43, URZ, UR49, UR6 ;  /* 0x00000031ff2b7299 */ /* 0x000fe40008011606 */
[----:B--2---:R-:W-:Y:S02]  /*4340*/  USHF.R.U32.HI UR41, URZ, UR44, UR41 ;  /* 0x0000002cff297299 */ /* 0x004fe40008011629 */
[----:B------:R-:W-:-:S02]  /*4350*/  UISETP.NE.AND UP0, UPT, UR50, 0x1, UPT ;  /* 0x000000013200788c */ /* 0x000fc4000bf05270 */
[----:B---3--:R-:W-:-:S11]  /*4360*/  UISETP.NE.AND UP3, UPT, UR4, 0x1, UPT ;  /* 0x000000010400788c */ /* 0x008fd6000bf65270 */
.L_x_83:
[C---:B------:R-:W-:Y:S02]  /*4370*/  LEA R8, R10.reuse, UR21, 0x3 ;  /* 0x000000150a087c11 */ /* 0x040fe4000f8e18ff */
[----:B------:R-:W-:Y:S02]  /*4380*/  SHF.L.U32 R5, R9, 0x1f, RZ ;  /* 0x0000001f09057819 */ /* 0x000fe400000006ff */
[----:B------:R-:W-:Y:S02]  /*4390*/  LEA R6, R10, UR21, 0x4 ;  /* 0x000000150a067c11 */ /* 0x000fe4000f8e20ff */
[----:B--2---:R-:W2:Y:S02]  /*43a0*/  SYNCS.PHASECHK.TRANS64.TRYWAIT P0, [R8+URZ+0x70], R5 ;  /* 0x00007005080075a7 */ /* 0x004ea400080011ff */
[----:B--2---:R-:W-:Y:S05]  /*43b0*/  @!P0 BRA `(.L_x_73) ;  /* 0x0000005800d08947 */ /* 0x004fea0003800000 */
.L_x_159:
[----:B--2---:R-:W2:Y:S01]  /*43c0*/  LDS.128 R4, [R6+0x100] ;  /* 0x0001000006047984 */ /* 0x004ea20000000c00 */
[----:B------:R-:W-:Y:S01]  /*43d0*/  UISETP.GE.AND UP0, UPT, UR42, 0x1, UPT ;  /* 0x000000012a00788c */ /* 0x000fe2000bf06270 */
[----:B------:R-:W-:Y:S01]  /*43e0*/  @!PT LDS RZ, [RZ] ;  /* 0x00000000fffff984 */ /* 0x000fe20000000800 */
[----:B------:R-:W-:Y:S01]  /*43f0*/  @!PT LDS RZ, [RZ] ;  /* 0x00000000fffff984 */ /* 0x000fe20000000800 */
[----:B------:R-:W-:Y:S01]  /*4400*/  @!PT LDS RZ, [RZ] ;  /* 0x00000000fffff984 */ /* 0x000fe20000000800 */
[----:B------:R-:W-:Y:S01]  /*4410*/  @!PT LDS RZ, [RZ] ;  /* 0x00000000fffff984 */ /* 0x000fe20000000800 */
[----:B------:R3:W-:Y:S06]  /*4420*/  MEMBAR.ALL.CTA ;  /* 0x0000000000007992 */ /* 0x0007ec0000008000 */
[----:B---3--:R-:W3:Y:S01]  /*4430*/  FENCE.VIEW.ASYNC.S ;  /* 0x00000000000073c6 */ /* 0x008ee20000000000 */
[----:B--2---:R-:W-:Y:S11]  /*4440*/  LOP3.LUT P0, RZ, R6, 0x1, RZ, 0xc0, !PT ;  /* 0x0000000106ff7812 */ /* 0x004ff6000780c0ff */
[----:B------:R-:W-:Y:S02]  /*4450*/  @!UPT UIADD3 URZ, UPT, UPT, URZ, URZ, URZ ;  /* 0x000000fffffff290 */ /* 0x000fe4000fffe0ff */
[----:B---3--:R-:W-:Y:S01]  /*4460*/  VOTEU.ANY UP2, P0 ;  /* 0x0000000000ff7886 */ /* 0x008fe20000040100 */
[----:B------:R-:W-:Y:S11]  /*4470*/  PLOP3.LUT P0, PT, PT, PT, UP2, 0x80, 0x8 ;  /* 0x000000000008781c */ /* 0x000ff60003f0f028 */
[----:B------:R-:W-:Y:S02]  /*4480*/  @!UPT UIADD3 URZ, UPT, UPT, URZ, URZ, URZ ;  /* 0x000000fffffff290 */ /* 0x000fe4000fffe0ff */
[----:B------:R-:W-:Y:S02]  /*4490*/  @P0 SHF.R.U32.HI R0, RZ, 0x10, R5 ;  /* 0x00000010ff000819 */ /* 0x000fe40000011605 */
[----:B------:R-:W-:Y:S02]  /*44a0*/  @P0 MOV R2, R4 ;  /* 0x0000000400020202 */ /* 0x000fe40000000f00 */
[----:B------:R-:W-:Y:S01]  /*44b0*/  @P0 R2UR UR4, R0 ;  /* 0x00000000000402ca */ /* 0x000fe200000e0000 */
[----:B------:R-:W-:Y:S01]  /*44c0*/  VIADD R0, R8, 0x80 ;  /* 0x0000008008007836 */ /* 0x000fe20000000000 */
[----:B------:R-:W-:Y:S02]  /*44d0*/  @P0 LOP3.LUT R4, R5, 0xffff, RZ, 0xc0, !PT ;  /* 0x0000ffff05040812 */ /* 0x000fe400078ec0ff */
[----:B------:R-:W-:Y:S02]  /*44e0*/  @P0 R2UR UR6, R2 ;  /* 0x00000000020602ca */ /* 0x000fe400000e0000 */
[----:B------:R-:W-:Y:S02]  /*44f0*/  PRMT R0, RZ, 0x654, R0 ;  /* 0x00000654ff007816 */ /* 0x000fe40000000000 */
[----:B------:R-:W-:Y:S02]  /*4500*/  @P0 R2UR UR5, R4 ;  /* 0x00000000040502ca */ /* 0x000fe400000e0000 */
[----:B------:R2:W-:Y:S03]  /*4510*/  SYNCS.ARRIVE.TRANS64.RED.A1T0 RZ, [R0+URZ], RZ ;  /* 0x000000ff00ff79a7 */ /* 0x0005e600081004ff */
[----:B------:R-:W-:Y:S04]  /*4520*/  @UP2 UMOV UR29, UR4 ;  /* 0x00000004001d2c82 */ /* 0x000fe80008000000 */
[----:B------:R-:W-:Y:S04]  /*4530*/  @UP2 UMOV UR14, UR6 ;  /* 0x00000006000e2c82 */ /* 0x000fe80008000000 */
[----:B------:R-:W-:Y:S01]  /*4540*/  @UP2 UMOV UR13, UR5 ;  /* 0x00000005000d2c82 */ /* 0x000fe20008000000 */
[----:B------:R-:W-:Y:S05]  /*4550*/  BRA.U !UP0, `(.L_x_74) ;  /* 0x0000000108c07547 */ /* 0x000fea000b800000 */
[----:B------:R-:W-:Y:S02]  /*4560*/  UIMAD.WIDE.U32 UR18, UR13, UR51, URZ ;  /* 0x000000330d1272a5 */ /* 0x000fe4000f8e00ff */
[----:B------:R-:W-:Y:S02]  /*4570*/  UP2UR UR16, UPR, URZ, 0x4 ;  /* 0x00000004ff107883 */ /* 0x000fe40008000000 */
[----:B------:R-:W-:Y:S02]  /*4580*/  UISETP.NE.AND UP2, UPT, UR50, 0x1, UPT ;  /* 0x000000013200788c */ /* 0x000fe4000bf45270 */
[----:B------:R-:W-:Y:S02]  /*4590*/  UIMAD.WIDE.U32 UR26, UR14, UR48, URZ ;  /* 0x000000300e1a72a5 */ /* 0x000fe4000f8e00ff */
[----:B------:R-:W-:Y:S02]  /*45a0*/  USEL UR4, UR37, UR41, !UP2 ;  /* 0x0000002925047287 */ /* 0x000fe4000d000000 */
[----:B------:R-:W-:Y:S02]  /*45b0*/  UISETP.NE.AND UP0, UPT, UR15, 0x1, UPT ;  /* 0x000000010f00788c */ /* 0x000fe4000bf05270 */
[----:B------:R-:W-:Y:S02]  /*45c0*/  UP2UR UR20, UPR, URZ, 0x2 ;  /* 0x00000002ff147883 */ /* 0x000fe40008000000 */
[----:B------:R-:W-:Y:S02]  /*45d0*/  UISETP.NE.AND UP1, UPT, UR42, 0x1, UPT ;  /* 0x000000012a00788c */ /* 0x000fe4000bf25270 */
[----:B-1----:R-:W-:Y:S02]  /*45e0*/  UIMAD.WIDE.U32 UR8, UR4, UR22, URZ ;  /* 0x00000016040872a5 */ /* 0x002fe4000f8e00ff */
[----:B------:R-:W-:Y:S01]  /*45f0*/  USEL UR7, UR38, UR43, !UP0 ;  /* 0x0000002b26077287 */ /* 0x000fe2000c000000 */
[----:B------:R-:W-:Y:S02]  /*4600*/  UMOV UR5, UR19 ;  /* 0x0000001300057c82 */ /* 0x000fe40008000000 */
[----:B------:R-:W-:Y:S02]  /*4610*/  USHF.R.U32.HI UR6, URZ, UR44, UR5 ;  /* 0x0000002cff067299 */ /* 0x000fe40008011605 */
[----:B------:R-:W-:Y:S02]  /*4620*/  UIMAD.WIDE.U32 UR10, UR7, UR22, URZ ;  /* 0x00000016070a72a5 */ /* 0x000fe4000f8e00ff */
[----:B------:R-:W-:Y:S02]  /*4630*/  USEL UR6, UR13, UR6, !UP2 ;  /* 0x000000060d067287 */ /* 0x000fe4000d000000 */
[----:B------:R-:W-:Y:S01]  /*4640*/  UISETP.NE.AND UP2, UPT, UR16, URZ, UPT ;  /* 0x000000ff1000728c */ /* 0x000fe2000bf45270 */
[----:B------:R-:W-:Y:S02]  /*4650*/  UMOV UR5, UR27 ;  /* 0x0000001b00057c82 */ /* 0x000fe40008000000 */
[----:B------:R-:W-:Y:S03]  /*4660*/  USHF.R.U32.HI UR12, URZ, UR49, UR5 ;  /* 0x00000031ff0c7299 */ /* 0x000fe60008011605 */
[----:B------:R-:W-:Y:S02]  /*4670*/  UMOV UR5, UR9 ;  /* 0x0000000900057c82 */ /* 0x000fe40008000000 */
[----:B------:R-:W-:Y:S03]  /*4680*/  @UP1 USHF.R.U32.HI UR4, URZ, UR23, UR5 ;  /* 0x00000017ff041299 */ /* 0x000fe60008011605 */
[----:B------:R-:W-:Y:S01]  /*4690*/  UMOV UR5, UR11 ;  /* 0x0000000b00057c82 */ /* 0x000fe20008000000 */
[----:B------:R-:W-:Y:S02]  /*46a0*/  UIMAD UR4, UR42, UR4, URZ ;  /* 0x000000042a0472a4 */ /* 0x000fe4000f8e02ff */
[----:B------:R-:W-:Y:S02]  /*46b0*/  @UP1 USHF.R.U32.HI UR7, URZ, UR23, UR5 ;  /* 0x00000017ff071299 */ /* 0x000fe40008011605 */
[----:B------:R-:W-:Y:S02]  /*46c0*/  USEL UR5, UR14, UR12, !UP0 ;  /* 0x0000000c0e057287 */ /* 0x000fe4000c000000 */
[----:B------:R-:W-:Y:S02]  /*46d0*/  UIMAD.WIDE.U32 UR10, UR6, UR22, URZ ;  /* 0x00000016060a72a5 */ /* 0x000fe4000f8e00ff */
[----:B------:R-:W-:Y:S02]  /*46e0*/  UIMAD UR8, UR42, UR7, URZ ;  /* 0x000000072a0872a4 */ /* 0x000fe4000f8e02ff */
[----:B------:R-:W-:Y:S03]  /*46f0*/  UISETP.GE.AND UP0, UPT, UR6, UR4, UPT ;  /* 0x000000040600728c */ /* 0x000fe6000bf06270 */
[----:B------:R-:W-:Y:S01]  /*4700*/  UMOV UR4, UR11 ;  /* 0x0000000b00047c82 */ /* 0x000fe20008000000 */
[----:B------:R-:W-:Y:S02]  /*4710*/  UISETP.GE.OR UP0, UPT, UR5, UR8, UP0 ;  /* 0x000000080500728c */ /* 0x000fe40008706670 */
[----:B------:R-:W-:Y:S02]  /*4720*/  USHF.R.U32.HI UR4, URZ, UR23, UR4 ;  /* 0x00000017ff047299 */ /* 0x000fe40008011604 */
[----:B------:R-:W-:Y:S02]  /*4730*/  UIMAD.WIDE.U32 UR8, UR5, UR22, URZ ;  /* 0x00000016050872a5 */ /* 0x000fe4000f8e00ff */
[----:B------:R-:W-:Y:S04]  /*4740*/  USEL UR10, UR6, UR4, !UP1 ;  /* 0x00000004060a7287 */ /* 0x000fe8000c800000 */
[----:B------:R-:W-:Y:S01]  /*4750*/  UIADD3 UR11, UPT, UPT, -UR10, URZ, URZ ;  /* 0x000000ff0a0b7290 */ /* 0x000fe2000fffe1ff */
[----:B------:R-:W-:Y:S02]  /*4760*/  @!UP0 UMOV UR4, UR9 ;  /* 0x0000000900048c82 */ /* 0x000fe40008000000 */
[----:B------:R-:W-:Y:S02]  /*4770*/  @!UP0 USHF.R.U32.HI UR4, URZ, UR23, UR4 ;  /* 0x00000017ff048299 */ /* 0x000fe40008011604 */
[----:B------:R-:W-:Y:S02]  /*4780*/  UIMAD UR8, UR42, UR11, UR6 ;  /* 0x0000000b2a0872a4 */ /* 0x000fe4000f8e0206 */
[----:B------:R-:W-:Y:S02]  /*4790*/  @!UP0 USEL UR4, UR5, UR4, !UP1 ;  /* 0x0000000405048287 */ /* 0x000fe4000c800000 */
[----:B------:R-:W-:Y:S02]  /*47a0*/  UISETP.NE.AND UP1, UPT, UR20, URZ, UPT ;  /* 0x000000ff1400728c */ /* 0x000fe4000bf25270 */
[----:B------:R-:W-:Y:S02]  /*47b0*/  @!UP0 UIMAD UR8, UR7, UR8, UR4 ;  /* 0x00000008070882a4 */ /* 0x000fe4000f8e0204 */
[----:B------:R-:W-:Y:S02]  /*47c0*/  @!UP0 UIADD3 UR9, UPT, UPT, UR10, -UR4, URZ ;  /* 0x800000040a098290 */ /* 0x000fe4000fffe0ff */
[----:B------:R-:W-:Y:S02]  /*47d0*/  UIADD3 UR4, UPT, UPT, -UR5, URZ, URZ ;  /* 0x000000ff05047290 */ /* 0x000fe4000fffe1ff */
[----:B------:R-:W-:Y:S02]  /*47e0*/  UIADD3 UR7, UPT, UPT, -UR6, URZ, URZ ;  /* 0x000000ff06077290 */ /* 0x000fe4000fffe1ff */
[----:B------:R-:W-:Y:S02]  /*47f0*/  @!UP0 UIMAD UR6, UR9, UR42, UR5 ;  /* 0x0000002a090682a4 */ /* 0x000fe4000f8e0205 */
[----:B------:R-:W-:Y:S02]  /*4800*/  UIMAD UR14, UR15, UR4, UR14 ;  /* 0x000000040f0e72a4 */ /* 0x000fe4000f8e020e */
[----:B------:R-:W-:Y:S01]  /*4810*/  UIMAD UR13, UR50, UR7, UR13 ;  /* 0x00000007320d72a4 */ /* 0x000fe2000f8e020d */
[----:B------:R-:W-:Y:S02]  /*4820*/  @!UP0 UMOV UR5, UR8 ;  /* 0x0000000800058c82 */ /* 0x000fe40008000000 */
[----:B------:R-:W-:Y:S02]  /*4830*/  UIMAD UR14, UR5, UR15, UR14 ;  /* 0x0000000f050e72a4 */ /* 0x000fe4000f8e020e */
[----:B------:R-:W-:Y:S11]  /*4840*/  UIMAD UR13, UR6, UR50, UR13 ;  /* 0x00000032060d72a4 */ /* 0x000ff6000f8e020d */
[----:B------:R-:W-:Y:S01]  /*4850*/  @!UPT UIADD3 URZ, UPT, UPT, URZ, URZ, URZ ;  /* 0x000000fffffff290 */ /* 0x000fe2000fffe0ff */
.L_x_74:
[----:B------:R-:W3:Y:S01]  /*4860*/  @!UP3 LDCU.128 UR8, c[0x0][0xb10] ;  /* 0x00016200ff08b7ac */ /* 0x000ee20008000c00 */
[----:B------:R-:W-:Y:S02]  /*4870*/  ISETP.NE.U32.AND P0, PT, RZ, UR30, PT ;  /* 0x0000001eff007c0c */ /* 0x000fe4000bf05070 */
[----:B------:R-:W-:Y:S02]  /*4880*/  SHF.L.U32 R4, R11, 0x1f, RZ ;  /* 0x0000001f0b047819 */ /* 0x000fe400000006ff */
[----:B------:R-:W-:Y:S01]  /*4890*/  ISETP.NE.AND.EX P0, PT, RZ, UR31, PT, P0 ;  /* 0x0000001fff007c0c */ /* 0x000fe2000bf05300 */
[----:B------:R-:W4:Y:S01]  /*48a0*/  @!UP3 LDCU UR5, c[0x0][0xb0c] ;  /* 0x00016180ff05b7ac */ /* 0x000f220008000800 */
[----:B------:R-:W-:Y:S02]  /*48b0*/  USHF.L.U32 UR35, UR24, 0x6, URZ ;  /* 0x0000000618237899 */ /* 0x000fe400080006ff */
[----:B------:R-:W-:Y:S02]  /*48c0*/  USHF.L.U32 UR34, UR28, 0x8, URZ ;  /* 0x000000081c227899 */ /* 0x000fe400080006ff */
[----:B---3--:R-:W-:Y:S07]  /*48d0*/  UIMAD.WIDE.U32 UR6, UR14, UR8, URZ ;  /* 0x000000080e0672a5 */ /* 0x008fee000f8e00ff */
[----:B------:R-:W-:Y:S01]  /*48e0*/  @!UP3 UMOV UR4, UR7 ;  /* 0x000000070004bc82 */ /* 0x000fe20008000000 */
[----:B----4-:R-:W-:Y:S02]  /*48f0*/  @!UP3 UISETP.NE.AND UP0, UPT, UR5, 0x1, UPT ;  /* 0x000000010500b88c */ /* 0x010fe4000bf05270 */
[----:B------:R-:W-:Y:S02]  /*4900*/  @!UP3 USHF.R.U32.HI UR4, URZ, UR9, UR4 ;  /* 0x00000009ff04b299 */ /* 0x000fe40008011604 */
[----:B------:R-:W-:Y:S02]  /*4910*/  UIMAD.WIDE.U32 UR6, UR13, UR11, URZ ;  /* 0x0000000b0d0672a5 */ /* 0x000fe4000f8e00ff */
[----:B------:R-:W-:Y:S02]  /*4920*/  @!UP3 USEL UR8, UR14, UR4, !UP0 ;  /* 0x000000040e08b287 */ /* 0x000fe4000c000000 */
[----:B------:R-:W-:Y:S03]  /*4930*/  @!UP3 UISETP.NE.AND UP0, UPT, UR10, 0x1, UPT ;  /* 0x000000010a00b88c */ /* 0x000fe6000bf05270 */
[----:B------:R-:W-:Y:S02]  /*4940*/  @!UP3 UMOV UR6, UR7 ;  /* 0x000000070006bc82 */ /* 0x000fe40008000000 */
[----:B------:R-:W3:Y:S02]  /*4950*/  @!UP3 LDCU UR4, c[0x0][0xb20] ;  /* 0x00016400ff04b7ac */ /* 0x000ee40008000800 */
[----:B---3--:R-:W-:Y:S04]  /*4960*/  @!UP3 USHF.R.U32.HI UR6, URZ, UR4, UR6 ;  /* 0x00000004ff06b299 */ /* 0x008fe80008011606 */
[----:B------:R-:W-:Y:S04]  /*4970*/  @!UP3 USEL UR6, UR13, UR6, !UP0 ;  /* 0x000000060d06b287 */ /* 0x000fe8000c000000 */
[----:B------:R-:W-:Y:S02]  /*4980*/  @!UP3 UIADD3 UR4, UPT, UPT, -UR8, UR6, URZ ;  /* 0x000000060804b290 */ /* 0x000fe4000fffe1ff */
[----:B------:R-:W-:Y:S02]  /*4990*/  @!UP3 UIADD3 UR6, UPT, UPT, UR8, -UR6, URZ ;  /* 0x800000060806b290 */ /* 0x000fe4000fffe0ff */
[----:B------:R-:W-:Y:S02]  /*49a0*/  @!UP3 UIMAD UR14, UR4, UR5, UR14 ;  /* 0x00000005040eb2a4 */ /* 0x000fe4000f8e020e */
[----:B------:R-:W-:Y:S01]  /*49b0*/  @!UP3 UIMAD UR13, UR6, UR10, UR13 ;  /* 0x0000000a060db2a4 */ /* 0x000fe2000f8e020d */
[----:B------:R-:W-:Y:S11]  /*49c0*/  BRA.U UP4, `(.L_x_75) ;  /* 0x0000000104107547 */ /* 0x000ff6000b800000 */
[----:B--2---:R-:W-:Y:S04]  /*49d0*/  MOV R0, UR39 ;  /* 0x0000002700007c02 */ /* 0x004fe80008000f00 */
[----:B------:R-:W-:Y:S04]  /*49e0*/  SHF.L.U32 R5, R0, 0x1f, RZ ;  /* 0x0000001f00057819 */ /* 0x000fe800000006ff */
[----:B------:R-:W2:Y:S02]  /*49f0*/  SYNCS.PHASECHK.TRANS64.TRYWAIT P1, [UR21+0x68], R5 ;  /* 0x00006805ff0075a7 */ /* 0x000ea40008021115 */
[----:B--2---:R-:W-:Y:S05]  /*4a00*/  @!P1 BRA `(.L_x_76) ;  /* 0x0000005400509947 */ /* 0x004fea0003800000 */
.L_x_75:
[----:B------:R-:W-:Y:S05]  /*4a10*/  BRA.U !UP6, `(.L_x_77) ;  /* 0x000000010e387547 */ /* 0x000fea000b800000 */
[----:B------:R-:W-:Y:S01]  /*4a20*/  UPLOP3.LUT UP1, UPT, UPT, UPT, UP5, 0x80, 0x8 ;  /* 0x000000000008789c */ /* 0x000fe20003f2f050 */
[----:B--2---:R-:W-:Y:S01]  /*4a30*/  HFMA2 R0, -RZ, RZ, 0, 5.9604644775390625e-08 ;  /* 0x00000001ff007431 */ /* 0x004fe200000001ff */
[----:B------:R-:W2:Y:S01]  /*4a40*/  LDCU.64 UR8, c[0x0][0x358] ;  /* 0x00006b00ff0877ac */ /* 0x000ea20008000a00 */
[----:B------:R-:W-:Y:S03]  /*4a50*/  IMAD.MOV.U32 R81, RZ, RZ, 0x1 ;  /* 0x00000001ff517424 */ /* 0x000fe600078e00ff */
[----:B------:R-:W-:Y:S05]  /*4a60*/  PLOP3.LUT P1, PT, PT, PT, UP1, 0x80, 0x8 ;  /* 0x000000000008781c */ /* 0x000fea0003f2f018 */
[----:B------:R-:W3:Y:S01]  /*4a70*/  @UP1 LDCU.64 UR4, c[0x0][0x888] ;  /* 0x00011100ff0417ac */ /* 0x000ee20008000a00 */
[----:B------:R-:W-:Y:S07]  /*4a80*/  @UP1 UIMAD UR6, UR36, UR30, URZ ;  /* 0x0000001e240612a4 */ /* 0x000fee000f8e02ff */
[----:B------:R-:W-:Y:S01]  /*4a90*/  @!P1 PRMT R81, R0, 0x7610, R81 ;  /* 0x0000761000519816 */ /* 0x000fe20000000051 */
[----:B---3--:R-:W-:Y:S06]  /*4aa0*/  @UP1 UIMAD.WIDE UR4, UR6, 0x4, UR4 ;  /* 0x00000004060418a5 */ /* 0x008fec000f8e0204 */
[----:B------:R-:W-:Y:S01]  /*4ab0*/  IMAD.U32 R6, RZ, RZ, UR4 ;  /* 0x00000004ff067e24 */ /* 0x000fe2000f8e00ff */
[----:B------:R-:W-:Y:S04]  /*4ac0*/  MOV R7, UR5 ;  /* 0x0000000500077c02 */ /* 0x000fe80008000f00 */
[----:B------:R-:W3:Y:S01]  /*4ad0*/  @!UP1 LDCU UR4, c[0x0][0x880] ;  /* 0x00011000ff0497ac */ /* 0x000ee20008000800 */
[----:B--2--5:R4:W5:Y:S02]  /*4ae0*/  @P1 LDG.E R41, desc[UR8][R6.64] ;  /* 0x0000000806291981 */ /* 0x024964000c1e1900 */
[----:B---34-:R-:W-:Y:S07]  /*4af0*/  @!P1 IMAD.U32 R41, RZ, RZ, UR4 ;  /* 0x00000004ff299e24 */ /* 0x018fee000f8e00ff */
.L_x_77:
[----:B-----5:R-:W-:Y:S01]  /*4b00*/  @!P0 FSETP.EQ.AND P2, PT, R41, RZ, PT ;  /* 0x000000ff2900820b */ /* 0x020fe20003f42000 */
[----:B------:R-:W-:Y:S01]  /*4b10*/  @!UPT UIADD3 URZ, UPT, UPT, URZ, URZ, URZ ;  /* 0x000000fffffff290 */ /* 0x000fe2000fffe0ff */
[----:B------:R-:W-:Y:S11]  /*4b20*/  @!P0 BRA `(.L_x_78) ;  /* 0x0000000000148947 */ /* 0x000ff60003800000 */
[----:B------:R-:W-:Y:S02]  /*4b30*/  LOP3.LUT P0, RZ, R81, 0xff, RZ, 0xc0, !PT ;  /* 0x000000ff51ff7812 */ /* 0x000fe4000780c0ff */
[----:B------:R-:W-:Y:S04]  /*4b40*/  PLOP3.LUT P2, PT, PT, PT, UP1, 0x80, 0x8 ;  /* 0x000000000008781c */ /* 0x000fe80003f4f018 */
[----:B------:R-:W-:Y:S07]  /*4b50*/  PLOP3.LUT P2, PT, P2, PT, PT, 0x8, 0x80 ;  /* 0x000000000080781c */ /* 0x000fee000174e170 */
[----:B------:R-:W-:Y:S11]  /*4b60*/  @P0 FSETP.EQ.AND P2, PT, R41, RZ, PT ;  /* 0x000000ff2900020b */ /* 0x000ff60003f42000 */
[----:B------:R-:W-:Y:S02]  /*4b70*/  @!UPT UIADD3 URZ, UPT, UPT, URZ, URZ, URZ ;  /* 0x000000fffffff290 */ /* 0x000fe4000fffe0ff */
.L_x_78:
[----:B------:R-:W3:Y:S01]  /*4b80*/  SYNCS.PHASECHK.TRANS64.TRYWAIT P0, [UR21+0x40], R4 ;  /* 0x00004004ff0075a7 */ /* 0x000ee20008001115 */
[----:B------:R-:W-:Y:S04]  /*4b90*/  ELECT P1, URZ, PT ;  /* 0x0000000000ff782f */ /* 0x000fe80003820000 */
[----:B------:R-:W-:Y:S01]  /*4ba0*/  PLOP3.LUT P1, PT, P2, P1, PT, 0xf2, 0x2f ;  /* 0x00000000002f781c */ /* 0x000fe20001723e72 */
[----:B------:R-:W-:Y:S01]  /*4bb0*/  @!UPT UIADD3 URZ, UPT, UPT, URZ, URZ, URZ ;  /* 0x000000fffffff290 */ /* 0x000fe2000fffe0ff */
[----:B---3--:R-:W-:Y:S11]  /*4bc0*/  @!P0 BRA `(.L_x_79) ;  /* 0x0000005000f88947 */ /* 0x008ff60003800000 */
.L_x_162:
[----:B------:R-:W-:Y:S01]  /*4bd0*/  @!P1 IADD3 R2, P0, PT, R12, 0x580, RZ ;  /* 0x000005800c029810 */ /* 0x000fe20007f1e0ff */
[----:B------:R-:W-:Y:S01]  /*4be0*/  VOTEU.ALL UP0, P1 ;  /* 0x0000000000ff7886 */ /* 0x000fe20000800000 */
[----:B------:R-:W-:Y:S01]  /*4bf0*/  UMOV UR6, 0x0 ;  /* 0x0000000000067882 */ /* 0x000fe20000000000 */
[----:B------:R-:W-:Y:S01]  /*4c00*/  UMOV UR7, 0x10000000 ;  /* 0x1000000000077882 */ /* 0x000fe20000000000 */
[----:B------:R-:W-:Y:S01]  /*4c10*/  @!P1 R2UR UR5, R2 ;  /* 0x00000000020592ca */ /* 0x000fe200000e0000 */
[----:B--2---:R-:W-:Y:S01]  /*4c20*/  @!P1 IMAD.X R0, RZ, RZ, R13, P0 ;  /* 0x000000ffff009224 */ /* 0x004fe200000e060d */
[----:B------:R-:W-:Y:S01]  /*4c30*/  @!UP0 UIADD3 UR32, UPT, UPT, UR21, 0x400, URZ ;  /* 0x0000040015208890 */ /* 0x000fe2000fffe0ff */
[----:B------:R-:W-:Y:S03]  /*4c40*/  VOTEU.ALL UP0, P1 ;  /* 0x0000000000ff7886 */ /* 0x000fe60000800000 */
[----:B------:R-:W-:Y:S01]  /*4c50*/  @!P1 R2UR UR4, R0 ;  /* 0x00000000000492ca */ /* 0x000fe200000e0000 */
[----:B------:R-:W-:Y:S06]  /*4c60*/  @!P1 IMAD.MOV.U32 R0, RZ, RZ, 0x2000 ;  /* 0x00002000ff009424 */ /* 0x000fec00078e00ff */
[----:B------:R-:W-:Y:S06]  /*4c70*/  IMAD.U32 R6, RZ, RZ, UR5 ;  /* 0x00000005ff067e24 */ /* 0x000fec000f8e00ff */
[----:B------:R-:W-:Y:S01]  /*4c80*/  IMAD.U32 R7, RZ, RZ, UR4 ;  /* 0x00000004ff077e24 */ /* 0x000fe2000f8e00ff */
[----:B------:R-:W-:Y:S04]  /*4c90*/  @!P1 R2UR UR4, R6 ;  /* 0x00000000060492ca */ /* 0x000fe800000e0000 */
[----:B------:R-:W-:Y:S11]  /*4ca0*/  @!P1 R2UR UR5, R7 ;  /* 0x00000000070592ca */ /* 0x000ff600000e0000 */
[----:B------:R-:W-:Y:S02]  /*4cb0*/  @!UPT UIADD3 URZ, UPT, UPT, URZ, URZ, URZ ;  /* 0x000000fffffff290 */ /* 0x000fe4000fffe0ff */
[----:B------:R2:W-:Y:S01]  /*4cc0*/  @!UP0 UTMALDG.3D [UR32], [UR4], desc[UR6] ;  /* 0x00000620040085b4 */ /* 0x0005e20008011000 */
[----:B------:R3:W-:Y:S01]  /*4cd0*/  @!P1 SYNCS.ARRIVE.TRANS64.RED.A0TR RZ, [UR21+0x20], R0 ;  /* 0x00002000ffff99a7 */ /* 0x0007e20008300415 */
[----:B--2---:R-:W-:Y:S09]  /*4ce0*/  UPRMT UR4, UR47, 0x654, UR33 ;  /* 0x000006542f047896 */ /* 0x004ff20008000021 */
[----:B------:R-:W-:Y:S01]  /*4cf0*/  SYNCS.ARRIVE.TRANS64.RED.A1T0 RZ, [UR4], RZ ;  /* 0x000000ffffff79a7 */ /* 0x000fe20008100404 */
[----:B------:R-:W2:Y:S02]  /*4d00*/  SYNCS.PHASECHK.TRANS64.TRYWAIT P0, [UR21+0x48], R4 ;  /* 0x00004804ff0075a7 */ /* 0x000ea40008001115 */
[----:B--23--:R-:W-:Y:S05]  /*4d10*/  @!P0 BRA `(.L_x_80) ;  /* 0x0000005000bc8947 */ /* 0x00cfea0003800000 */
.L_x_164:
[----:B------:R-:W-:Y:S01]  /*4d20*/  @!P1 IADD3 R2, P0, PT, R12, 0x580, RZ ;  /* 0x000005800c029810 */ /* 0x000fe20007f1e0ff */
[----:B------:R-:W-:Y:S01]  /*4d30*/  VOTEU.ALL UP0, P1 ;  /* 0x0000000000ff7886 */ /* 0x000fe20000800000 */
[----:B------:R-:W-:Y:S01]  /*4d40*/  UMOV UR6, 0x0 ;  /* 0x0000000000067882 */ /* 0x000fe20000000000 */
[----:B------:R-:W-:Y:S01]  /*4d50*/  UMOV UR7, 0x10000000 ;  /* 0x1000000000077882 */ /* 0x000fe20000000000 */
[----:B------:R-:W-:Y:S01]  /*4d60*/  @!P1 R2UR UR5, R2 ;  /* 0x00000000020592ca */ /* 0x000fe200000e0000 */
[----:B------:R-:W-:Y:S01]  /*4d70*/  @!P1 IMAD.X R0, RZ, RZ, R13, P0 ;  /* 0x000000ffff009224 */ /* 0x000fe200000e060d */
[----:B------:R-:W-:Y:S02]  /*4d80*/  @!UP0 UIADD3 UR26, UPT, UPT, UR34, 0x40, URZ ;  /* 0x00000040221a8890 */ /* 0x000fe4000fffe0ff */
[----:B------:R-:W-:Y:S02]  /*4d90*/  @!UP0 UIADD3 UR24, UPT, UPT, UR21, 0x2400, URZ ;  /* 0x0000240015188890 */ /* 0x000fe4000fffe0ff */
[----:B------:R-:W-:Y:S01]  /*4da0*/  @!P1 R2UR UR4, R0 ;  /* 0x00000000000492ca */ /* 0x000fe200000e0000 */
[----:B------:R-:W-:Y:S01]  /*4db0*/  VOTEU.ALL UP0, P1 ;  /* 0x0000000000ff7886 */ /* 0x000fe20000800000 */
[----:B------:R-:W-:Y:S01]  /*4dc0*/  UMOV UR27, UR35 ;  /* 0x00000023001b7c82 */ /* 0x000fe20008000000 */
[----:B------:R-:W-:Y:S01]  /*4dd0*/  UMOV UR28, UR36 ;  /* 0x00000024001c7c82 */ /* 0x000fe20008000000 */
[----:B------:R-:W-:Y:S03]  /*4de0*/  @!P1 IMAD.MOV.U32 R0, RZ, RZ, 0x2000 ;  /* 0x00002000ff009424 */ /* 0x000fe600078e00ff */
[----:B------:R-:W-:Y:S06]  /*4df0*/  IMAD.U32 R6, RZ, RZ, UR5 ;  /* 0x00000005ff067e24 */ /* 0x000fec000f8e00ff */
[----:B------:R-:W-:Y:S01]  /*4e00*/  IMAD.U32 R7, RZ, RZ, UR4 ;  /* 0x00000004ff077e24 */ /* 0x000fe2000f8e00ff */
[----:B------:R-:W-:Y:S04]  /*4e10*/  @!P1 R2UR UR4, R6 ;  /* 0x00000000060492ca */ /* 0x000fe800000e0000 */
[----:B------:R-:W-:Y:S11]  /*4e20*/  @!P1 R2UR UR5, R7 ;  /* 0x00000000070592ca */ /* 0x000ff600000e0000 */
[----:B------:R-:W-:Y:S02]  /*4e30*/  @!UPT UIADD3 URZ, UPT, UPT, URZ, URZ, URZ ;  /* 0x000000fffffff290 */ /* 0x000fe4000fffe0ff */
[----:B------:R3:W-:Y:S01]  /*4e40*/  @!UP0 UTMALDG.3D [UR24], [UR4], desc[UR6] ;  /* 0x00000618040085b4 */ /* 0x0007e20008011000 */
[----:B------:R4:W-:Y:S01]  /*4e50*/  @!P1 SYNCS.ARRIVE.TRANS64.RED.A0TR RZ, [UR21+0x28], R0 ;  /* 0x00002800ffff99a7 */ /* 0x0009e20008300415 */
[----:B---3--:R-:W-:Y:S09]  /*4e60*/  UPRMT UR4, UR47, 0x654, UR25 ;  /* 0x000006542f047896 */ /* 0x008ff20008000019 */
[----:B------:R-:W-:Y:S01]  /*4e70*/  SYNCS.ARRIVE.TRANS64.RED.A1T0 RZ, [UR4], RZ ;  /* 0x000000ffffff79a7 */ /* 0x000fe20008100404 */
[----:B------:R-:W3:Y:S02]  /*4e80*/  SYNCS.PHASECHK.TRANS64.TRYWAIT P0, [UR21+0x50], R4 ;  /* 0x00005004ff0075a7 */ /* 0x000ee40008001115 */
[----:B---34-:R-:W-:Y:S05]  /*4e90*/  @!P0 BRA `(.L_x_81) ;  /* 0x0000005000748947 */ /* 0x018fea0003800000 */
.L_x_166:
[----:B------:R-:W-:Y:S01]  /*4ea0*/  @!P1 IADD3 R2, P0, PT, R12, 0x580, RZ ;  /* 0x000005800c029810 */ /* 0x000fe20007f1e0ff */
[----:B------:R-:W-:Y:S01]  /*4eb0*/  VOTEU.ALL UP0, P1 ;  /* 0x0000000000ff7886 */ /* 0x000fe20000800000 */
[----:B------:R-:W-:Y:S01]  /*4ec0*/  UMOV UR6, 0x0 ;  /* 0x0000000000067882 */ /* 0x000fe20000000000 */
[----:B------:R-:W-:Y:S01]  /*4ed0*/  UMOV UR7, 0x10000000 ;  /* 0x1000000000077882 */ /* 0x000fe20000000000 */
[----:B------:R-:W-:Y:S01]  /*4ee0*/  @!P1 R2UR UR5, R2 ;  /* 0x00000000020592ca */ /* 0x000fe200000e0000 */
[----:B------:R-:W-:Y:S01]  /*4ef0*/  @!P1 IMAD.X R0, RZ, RZ, R13, P0 ;  /* 0x000000ffff009224 */ /* 0x000fe200000e060d */
[----:B------:R-:W-:Y:S01]  /*4f00*/  @!UP0 UIADD3 UR18, UPT, UPT, UR34, 0x80, URZ ;  /* 0x0000008022128890 */ /* 0x000fe2000fffe0ff */
[----:B------:R-:W-:Y:S01]  /*4f10*/  VIADD R10, R10, 0x1 ;  /* 0x000000010a0a7836 */ /* 0x000fe20000000000 */
        /* <DEDUP_REMOVED lines=17> */
.L_x_168:
[----:B------:R-:W-:Y:S01]  /*5030*/  @!P1 IADD3 R2, P0, PT, R12, 0x580, RZ ;  /* 0x000005800c029810 */ /* 0x000fe20007f1e0ff */
[----:B------:R-:W-:Y:S01]  /*5040*/  VOTEU.ALL UP0, P1 ;  /* 0x0000000000ff7886 */ /* 0x000fe20000800000 */
[----:B------:R-:W-:Y:S01]  /*5050*/  UMOV UR6, 0x0 ;  /* 0x0000000000067882 */ /* 0x000fe20000000000 */
[----:B------:R-:W-:Y:S01]  /*5060*/  UMOV UR7, 0x10000000 ;  /* 0x1000000000077882 */ /* 0x000fe20000000000 */
[----:B------:R-:W-:Y:S01]  /*5070*/  @!P1 R2UR UR5, R2 ;  /* 0x00000000020592ca */ /* 0x000fe200000e0000 */
[----:B------:R-:W-:Y:S01]  /*5080*/  @!P1 IMAD.X R0, RZ, RZ, R13, P0 ;  /* 0x000000ffff009224 */ /* 0x000fe200000e060d */
[----:B------:R-:W-:Y:S01]  /*5090*/  @!UP0 UIADD3 UR10, UPT, UPT, UR34, 0xc0, URZ ;  /* 0x000000c0220a8890 */ /* 0x000fe2000fffe0ff */
[----:B------:R-:W-:Y:S01]  /*50a0*/  R2UR UR16, R83 ;  /* 0x00000000531072ca */ /* 0x000fe200000e0000 */
[----:B------:R-:W-:Y:S01]  /*50b0*/  @!UP0 UIADD3 UR8, UPT, UPT, UR21, 0x6400, URZ ;  /* 0x0000640015088890 */ /* 0x000fe2000fffe0ff */
[----:B------:R-:W-:Y:S01]  /*50c0*/  ISETP.NE.AND P0, PT, R10, 0x2, PT ;  /* 0x000000020a00780c */ /* 0x000fe20003f05270 */
[----:B------:R-:W-:Y:S01]  /*50d0*/  @!UP0 UIADD3 UR9, UPT, UPT, UR21, 0x38, URZ ;  /* 0x0000003815098890 */ /* 0x000fe2000fffe0ff */
[----:B------:R-:W-:Y:S01]  /*50e0*/  @!P1 R2UR UR4, R0 ;  /* 0x00000000000492ca */ /* 0x000fe200000e0000 */
[----:B------:R-:W-:Y:S01]  /*50f0*/  VOTEU.ALL UP0, P1 ;  /* 0x0000000000ff7886 */ /* 0x000fe20000800000 */
[----:B------:R-:W-:Y:S01]  /*5100*/  UMOV UR11, UR35 ;  /* 0x00000023000b7c82 */ /* 0x000fe20008000000 */
[----:B------:R-:W-:Y:S01]  /*5110*/  UMOV UR12, UR36 ;  /* 0x00000024000c7c82 */ /* 0x000fe20008000000 */
[----:B------:R-:W-:Y:S01]  /*5120*/  SEL R0, RZ, 0x1, P0 ;  /* 0x00000001ff007807 */ /* 0x000fe20000000000 */
[----:B------:R-:W-:Y:S01]  /*5130*/  UIADD3 UR24, UPT, UPT, UR14, UR63, URZ ;  /* 0x0000003f0e187290 */ /* 0x000fe2000fffe0ff */
[----:B--2---:R-:W-:Y:S01]  /*5140*/  IMAD.U32 R4, RZ, RZ, UR5 ;  /* 0x00000005ff047e24 */ /* 0x004fe2000f8e00ff */
[----:B------:R-:W-:Y:S01]  /*5150*/  LOP3.LUT R11, R11, 0x1, RZ, 0x3c, !PT ;  /* 0x000000010b0b7812 */ /* 0x000fe200078e3cff */
[----:B------:R-:W-:Y:S01]  /*5160*/  UMOV UR36, UR29 ;  /* 0x0000001d00247c82 */ /* 0x000fe20008000000 */
[----:B------:R-:W-:Y:S01]  /*5170*/  LOP3.LUT R9, R9, R0, RZ, 0x3c, !PT ;  /* 0x0000000009097212 */ /* 0x000fe200078e3cff */
[----:B------:R-:W-:Y:S01]  /*5180*/  UIADD3 UR28, UPT, UPT, UR13, UR16, URZ ;  /* 0x000000100d1c7290 */ /* 0x000fe2000fffe0ff */
[----:B------:R-:W-:Y:S01]  /*5190*/  SEL R10, R10, RZ, P0 ;  /* 0x000000ff0a0a7207 */ /* 0x000fe20000000000 */
[----:B------:R-:W-:Y:S01]  /*51a0*/  UPLOP3.LUT UP4, UPT, UPT, UPT, UPT, 0x80, 0x8 ;  /* 0x000000000008789c */ /* 0x000fe20003f8f070 */
[----:B------:R-:W-:Y:S01]  /*51b0*/  IMAD.U32 R5, RZ, RZ, UR4 ;  /* 0x00000004ff057e24 */ /* 0x000fe2000f8e00ff */
[----:B------:R-:W-:Y:S04]  /*51c0*/  @!P1 R2UR UR4, R4 ;  /* 0x00000000040492ca */ /* 0x000fe800000e0000 */
[----:B------:R-:W-:Y:S11]  /*51d0*/  @!P1 R2UR UR5, R5 ;  /* 0x00000000050592ca */ /* 0x000ff600000e0000 */
[----:B------:R-:W-:Y:S02]  /*51e0*/  @!UPT UIADD3 URZ, UPT, UPT, URZ, URZ, URZ ;  /* 0x000000fffffff290 */ /* 0x000fe4000fffe0ff */
[----:B------:R2:W-:Y:S01]  /*51f0*/  @!UP0 UTMALDG.3D [UR8], [UR4], desc[UR6] ;  /* 0x00000608040085b4 */ /* 0x0005e20008011000 */
[----:B------:R2:W-:Y:S01]  /*5200*/  @!P1 SYNCS.ARRIVE.TRANS64.RED.A0TR RZ, [UR21+0x38], R3 ;  /* 0x00003803ffff99a7 */ /* 0x0005e20008300415 */
[----:B------:R-:W-:Y:S01]  /*5210*/  SYNCS.ARRIVE.TRANS64.RED.A1T0 RZ, [UR40], RZ ;  /* 0x000000ffffff79a7 */ /* 0x000fe20008100428 */
[----:B------:R-:W-:Y:S05]  /*5220*/  BRA.U UP2, `(.L_x_83) ;  /* 0xfffffff102507547 */ /* 0x000fea000b83ffff */
[----:B--2---:R-:W-:-:S04]  /*5230*/  SHF.L.U32 R3, R11, 0x1f, RZ ;  /* 0x0000001f0b037819 */ /* 0x004fc800000006ff */
[----:B------:R-:W2:Y:S02]  /*5240*/  SYNCS.PHASECHK.TRANS64.TRYWAIT P0, [UR21+0x40], R3 ;  /* 0x00004003ff0075a7 */ /* 0x000ea40008001115 */
[----:B--2---:R-:W-:Y:S05]  /*5250*/  @!P0 BRA `(.L_x_84) ;  /* 0x0000004c00b48947 */ /* 0x004fea0003800000 */
.L_x_170:
[----:B------:R-:W3:Y:S02]  /*5260*/  SYNCS.PHASECHK.TRANS64.TRYWAIT P0, [UR21+0x48], R3 ;  /* 0x00004803ff0075a7 */ /* 0x000ee40008001115 */
[----:B---3--:R-:W-:Y:S05]  /*5270*/  @!P0 BRA `(.L_x_85) ;  /* 0x0000004c00c48947 */ /* 0x008fea0003800000 */
.L_x_172:
[----:B------:R-:W3:Y:S02]  /*5280*/  SYNCS.PHASECHK.TRANS64.TRYWAIT P0, [UR21+0x50], R3 ;  /* 0x00005003ff0075a7 */ /* 0x000ee40008001115 */
[----:B---3--:R-:W-:Y:S05]  /*5290*/  @!P0 BRA `(.L_x_86) ;  /* 0x0000004c00d48947 */ /* 0x008fea0003800000 */
.L_x_174:
[----:B--2---:R-:W-:-:S07]  /*52a0*/  MOV R0, UR21 ;  /* 0x0000001500007c02 */ /* 0x004fce0008000f00 */
.L_x_87:
[----:B--2---:R-:W-:-:S04]  /*52b0*/  SHF.L.U32 R3, R11, 0x1f, RZ ;  /* 0x0000001f0b037819 */ /* 0x004fc800000006ff */
[----:B------:R2:W3:Y:S03]  /*52c0*/  SYNCS.PHASECHK.TRANS64.TRYWAIT P0, [R0+URZ+0x58], R3 ;  /* 0x00005803000075a7 */ /* 0x0004e600080011ff */
[----:B---3--:R-:W-:Y:S05]  /*52d0*/  @!P0 NANOSLEEP.SYNCS 0x989680 ;  /* 0x009896800000895d */ /* 0x008fea0003900000 */
[----:B------:R-:W3:Y:S02]  /*52e0*/  @!P0 SYNCS.PHASECHK.TRANS64 P0, [R0+URZ+0x58], R3 ;  /* 0x00005803000085a7 */ /* 0x000ee400080010ff */
[----:B-1-3--:R-:W-:Y:S05]  /*52f0*/  @P0 EXIT ;  /* 0x000000000000094d */ /* 0x00afea0003800000 */
[----:B------:R-:W-:Y:S05]  /*5300*/  BRA `(.L_x_87) ;  /* 0xfffffffc00e87947 */ /* 0x000fea000383ffff */
.L_x_72:
[----:B------:R-:W-:-:S06]  /*5310*/  UISETP.GE.AND UP0, UPT, UR18, 0x4, UPT ;  /* 0x000000041200788c */ /* 0x000fcc000bf06270 */
[----:B------:R-:W-:-:S13]  /*5320*/  PLOP3.LUT P0, PT, PT, PT, UP0, 0x80, 0x8 ;  /* 0x000000000008781c */ /* 0x000fda0003f0f008 */
[----:B-1----:R-:W-:Y:S05]  /*5330*/  @!P0 EXIT ;  /* 0x000000000000894d */ /* 0x002fea0003800000 */
[----:B------:R-:W-:Y:S01]  /*5340*/  BAR.SYNC.DEFER_BLOCKING 0x6, 0xa0 ;  /* 0x0182800000007b1d */ /* 0x000fe20000010000 */
[C---:B------:R-:W-:Y:S01]  /*5350*/  IMAD.SHL.U32 R7, R93.reuse, 0x40, RZ ;  /* 0x000000405d077824 */ /* 0x040fe200078e00ff */
[----:B------:R-:W-:Y:S01]  /*5360*/  SHF.R.U32.HI R3, RZ, 0x1, R93 ;  /* 0x00000001ff037819 */ /* 0x000fe2000001165d */
[C---:B------:R-:W-:Y:S01]  /*5370*/  IMAD.U32 R37, R93.reuse, 0x10000, RZ ;  /* 0x000100005d257824 */ /* 0x040fe200078e00ff */
[C---:B------:R-:W-:Y:S01]  /*5380*/  R2P PR, R93.reuse, 0x6 ;  /* 0x000000065d007804 */ /* 0x040fe20000000000 */
[----:B------:R-:W-:Y:S01]  /*5390*/  IMAD.SHL.U32 R80, R93, 0x20, RZ ;  /* 0x000000205d507824 */ /* 0x000fe200078e00ff */
[----:B------:R-:W-:Y:S01]  /*53a0*/  UMOV UR44, 0x400 ;  /* 0x00000400002c7882 */ /* 0x000fe20000000000 */
[----:B------:R-:W1:Y:S01]  /*53b0*/  LDCU.64 UR4, c[0x0][0x890] ;  /* 0x00011200ff0477ac */ /* 0x000e620008000a00 */
[----:B------:R-:W2:Y:S01]  /*53c0*/  LDC.64 R78, c[0x0][0x8b0] ;  /* 0x00022c00ff4e7b82 */ /* 0x000ea20000000a00 */
[C---:B------:R-:W-:Y:S01]  /*53d0*/  LOP3.LUT R2, R7.reuse, 0x1c0, RZ, 0xc0, !PT ;  /* 0x000001c007027812 */ /* 0x040fe200078ec0ff */
[----:B------:R-:W-:Y:S01]  /*53e0*/  IMAD.MOV.U32 R91, RZ, RZ, 0x20 ;  /* 0x00000020ff5b7424 */ /* 0x000fe200078e00ff */
[----:B------:R-:W-:Y:S01]  /*53f0*/  ULEA UR44, UR47, UR44, 0x18 ;  /* 0x0000002c2f2c7291 */ /* 0x000fe2000f8ec0ff */
[----:B------:R-:W-:Y:S01]  /*5400*/  LOP3.LUT R7, R7, 0x200, RZ, 0xc0, !PT ;  /* 0x0000020007077812 */ /* 0x000fe200078ec0ff */
[----:B------:R-:W-:Y:S01]  /*5410*/  IMAD.MOV.U32 R90, RZ, RZ, 0x1 ;  /* 0x00000001ff5a7424 */ /* 0x000fe200078e00ff */
[----:B------:R-:W-:Y:S01]  /*5420*/  LOP3.LUT R3, R2, 0x8, R3, 0xf8, !PT ;  /* 0x0000000802037812 */ /* 0x000fe200078ef803 */
[----:B------:R-:W-:Y:S01]  /*5430*/  IMAD.SHL.U32 R2, R93, 0x8, RZ ;  /* 0x000000085d027824 */ /* 0x000fe200078e00ff */
[----:B------:R-:W3:Y:S01]  /*5440*/  LDC.64 R76, c[0x0][0x8a8] ;  /* 0x00022a00ff4c7b82 */ /* 0x000ee20000000a00 */
[----:B------:R-:W-:Y:S01]  /*5450*/  LOP3.LUT R37, R37, 0x600000, RZ, 0xc0, !PT ;  /* 0x0060000025257812 */ /* 0x000fe200078ec0ff */
[----:B------:R-:W-:Y:S01]  /*5460*/  IMAD.MOV.U32 R36, RZ, RZ, RZ ;  /* 0x000000ffff247224 */ /* 0x000fe200078e00ff */
[----:B------:R-:W-:-:S02]  /*5470*/  LOP3.LUT R80, R7, 0xc00, R80, 0xf8, !PT ;  /* 0x00000c0007507812 */ /* 0x000fc400078ef850 */
[----:B------:R-:W-:Y:S02]  /*5480*/  CS2R R88, SRZ ;  /* 0x0000000000587805 */ /* 0x000fe4000001ff00 */
[----:B------:R-:W-:Y:S01]  /*5490*/  LOP3.LUT R3, R3, 0x38, R2, 0x78, !PT ;  /* 0x0000003803037812 */ /* 0x000fe200078e7802 */
[----:B------:R-:W-:Y:S01]  /*54a0*/  IMAD.MOV.U32 R87, RZ, RZ, RZ ;  /* 0x000000ffff577224 */ /* 0x000fe200078e00ff */
[----:B------:R-:W-:Y:S01]  /*54b0*/  SEL R92, R91, 0xffffffe0, !P2 ;  /* 0xffffffe05b5c7807 */ /* 0x000fe20005000000 */
[----:B------:R-:W4:Y:S01]  /*54c0*/  LDS R0, [UR44+0x120] ;  /* 0x0001202cff007984 */ /* 0x000f220008000800 */
[----:B-1----:R-:W-:Y:S01]  /*54d0*/  IMAD.U32 R95, RZ, RZ, UR4 ;  /* 0x00000004ff5f7e24 */ /* 0x002fe2000f8e00ff */
[----:B------:R-:W-:Y:S01]  /*54e0*/  UIADD3 UR4, UPT, UPT, UR44, 0x400, URZ ;  /* 0x000004002c047890 */ /* 0x000fe2000fffe0ff */
[----:B------:R-:W-:Y:S01]  /*54f0*/  LOP3.LUT R80, R80, R3, RZ, 0xfc, !PT ;  /* 0x0000000350507212 */ /* 0x000fe200078efcff */
[----:B------:R-:W-:Y:S01]  /*5500*/  IMAD.U32 R94, RZ, RZ, UR5 ;  /* 0x00000005ff5e7e24 */ /* 0x000fe2000f8e00ff */
[----:B------:R-:W-:Y:S01]  /*5510*/  LOP3.LUT R93, R93, 0x60, RZ, 0xc0, !PT ;  /* 0x000000605d5d7812 */ /* 0x000fe200078ec0ff */
[----:B------:R-:W1:Y:S01]  /*5520*/  LDCU UR60, c[0x0][0x370] ;  /* 0x00006e00ff3c77ac */ /* 0x000e620008000800 */
[----:B------:R-:W-:Y:S01]  /*5530*/  SEL R91, R91, 0xffffffe0, !P1 ;  /* 0xffffffe05b5b7807 */ /* 0x000fe20004800000 */
[----:B------:R-:W-:Y:S01]  /*5540*/  IMAD.U32 R85, RZ, RZ, UR4 ;  /* 0x00000004ff557e24 */ /* 0x000fe2000f8e00ff */
[----:B------:R-:W1:Y:S01]  /*5550*/  LDCU UR43, c[0x0][0xb0c] ;  /* 0x00016180ff2b77ac */ /* 0x000e620008000800 */
[----:B------:R-:W1:Y:S01]  /*5560*/  LDCU UR39, c[0x0][0xb30] ;  /* 0x00016600ff2777ac */ /* 0x000e620008000800 */
[----:B------:R-:W1:Y:S01]  /*5570*/  LDCU.64 UR54, c[0x0][0x888] ;  /* 0x00011100ff3677ac */ /* 0x000e620008000a00 */
[----:B------:R-:W1:Y:S01]  /*5580*/  LDCU.64 UR40, c[0x0][0xb28] ;  /* 0x00016500ff2877ac */ /* 0x000e620008000a00 */
[----:B------:R-:W1:Y:S01]  /*5590*/  LDCU.128 UR56, c[0x0][0xb10] ;  /* 0x00016200ff3877ac */ /* 0x000e620008000c00 */
[----:B------:R-:W1:Y:S01]  /*55a0*/  LDCU UR53, c[0x0][0x374] ;  /* 0x00006e80ff3577ac */ /* 0x000e620008000800 */
[----:B------:R-:W-:Y:S01]  /*55b0*/  UMOV UR52, URZ ;  /* 0x000000ff00347c82 */ /* 0x000fe20008000000 */
[----:B------:R-:W-:Y:S01]  /*55c0*/  UMOV UR46, URZ ;  /* 0x000000ff002e7c82 */ /* 0x000fe20008000000 */
[----:B-1234-:R-:W-:-:S07]  /*55d0*/  IMAD.IADD R37, R0, 0x1, R37 ;  /* 0x0000000100257824 */ /* 0x01efce00078e0225 */
.L_x_131:
[C---:B------:R-:W-:Y:S02]  /*55e0*/  LEA R3, R87.reuse, UR44, 0x3 ;  /* 0x0000002c57037c11 */ /* 0x040fe4000f8e18ff */
[----:B------:R-:W-:Y:S02]  /*55f0*/  SHF.L.U32 R0, R88, 0x1f, RZ ;  /* 0x0000001f58007819 */ /* 0x000fe400000006ff */
[----:B------:R-:W-:Y:S02]  /*5600*/  LEA R5, R87, UR44, 0x4 ;  /* 0x0000002c57057c11 */ /* 0x000fe4000f8e20ff */
[----:B-1----:R-:W1:Y:S02]  /*5610*/  SYNCS.PHASECHK.TRANS64.TRYWAIT P0, [R3+URZ+0x70], R0 ;  /* 0x00007000030075a7 */ /* 0x002e6400080011ff */
[----:B-1----:R-:W-:Y:S05]  /*5620*/  @!P0 BRA `(.L_x_88) ;  /* 0x0000004c00088947 */ /* 0x002fea0003800000 */
.L_x_175:
        /* <DEDUP_REMOVED lines=11> */
[----:B------:R-:W-:Y:S01]  /*56e0*/  PLOP3.LUT P0, PT, PT, PT, UP1, 0x80, 0x8 ;  /* 0x000000000008781c */ /* 0x000fe20003f0f018 */
[----:B------:R-:W-:Y:S11]  /*56f0*/  UP2UR UR62, UPR, URZ, 0x2 ;  /* 0x00000002ff3e7883 */ /* 0x000ff60008000000 */
[----:B------:R-:W-:Y:S01]  /*5700*/  @!UPT UIADD3 URZ, UPT, UPT, URZ, URZ, URZ ;  /* 0x000000fffffff290 */ /* 0x000fe2000fffe0ff */
[----:B-1----:R-:W-:Y:S02]  /*5710*/  @P0 SHF.R.U32.HI R0, RZ, 0x10, R5 ;  /* 0x00000010ff000819 */ /* 0x002fe40000011605 */
        /* <DEDUP_REMOVED lines=12> */
[----:B------:R-:W2:Y:S01]  /*57e0*/  LDCU UR12, c[0x0][0xb20] ;  /* 0x00016400ff0c77ac */ /* 0x000ea20008000800 */
[----:B------:R-:W-:Y:S02]  /*57f0*/  UIMAD.WIDE.U32 UR4, UR53, UR59, URZ ;  /* 0x0000003b350472a5 */ /* 0x000fe4000f8e00ff */
[----:B------:R-:W-:Y:S02]  /*5800*/  UIMAD.WIDE.U32 UR6, UR60, UR56, URZ ;  /* 0x000000383c0672a5 */ /* 0x000fe4000f8e00ff */
[----:B------:R-:W-:Y:S02]  /*5810*/  UISETP.NE.AND UP0, UPT, UR58, 0x1, UPT ;  /* 0x000000013a00788c */ /* 0x000fe4000bf05270 */
[----:B------:R-:W-:Y:S02]  /*5820*/  UIMAD.WIDE.U32 UR8, UR37, UR59, URZ ;  /* 0x0000003b250872a5 */ /* 0x000fe4000f8e00ff */
[----:B------:R-:W-:Y:S02]  /*5830*/  UIMAD.WIDE.U32 UR10, UR38, UR56, URZ ;  /* 0x00000038260a72a5 */ /* 0x000fe4000f8e00ff */
[----:B------:R-:W-:Y:S02]  /*5840*/  UISETP.NE.AND UP1, UPT, UR43, 0x1, UPT ;  /* 0x000000012b00788c */ /* 0x000fe4000bf25270 */
[----:B------:R-:W-:Y:S01]  /*5850*/  UISETP.NE.AND UP2, UPT, UR42, 0x1, UPT ;  /* 0x000000012a00788c */ /* 0x000fe2000bf45270 */
[----:B------:R-:W-:Y:S02]  /*5860*/  UMOV UR4, UR5 ;  /* 0x0000000500047c82 */ /* 0x000fe40008000000 */
[----:B--2---:R-:W-:Y:S03]  /*5870*/  USHF.R.U32.HI UR5, URZ, UR12, UR4 ;  /* 0x0000000cff057299 */ /* 0x004fe60008011604 */
[----:B------:R-:W-:Y:S02]  /*5880*/  UMOV UR4, UR7 ;  /* 0x0000000700047c82 */ /* 0x000fe40008000000 */
[----:B------:R-:W-:Y:S02]  /*5890*/  USHF.R.U32.HI UR7, URZ, UR57, UR4 ;  /* 0x00000039ff077299 */ /* 0x000fe40008011604 */
[----:B------:R-:W-:Y:S02]  /*58a0*/  USEL UR4, UR53, UR5, !UP0 ;  /* 0x0000000535047287 */ /* 0x000fe4000c000000 */
[----:B------:R-:W-:Y:S01]  /*58b0*/  USEL UR7, UR60, UR7, !UP1 ;  /* 0x000000073c077287 */ /* 0x000fe2000c800000 */
[----:B------:R-:W-:Y:S01]  /*58c0*/  UMOV UR5, UR9 ;  /* 0x0000000900057c82 */ /* 0x000fe20008000000 */
[----:B------:R-:W-:Y:S02]  /*58d0*/  UIMAD.WIDE.U32 UR8, UR4, UR40, URZ ;  /* 0x00000028040872a5 */ /* 0x000fe4000f8e00ff */
[----:B------:R-:W-:Y:S03]  /*58e0*/  USHF.R.U32.HI UR6, URZ, UR12, UR5 ;  /* 0x0000000cff067299 */ /* 0x000fe60008011605 */
[----:B------:R-:W-:Y:S01]  /*58f0*/  UMOV UR5, UR11 ;  /* 0x0000000b00057c82 */ /* 0x000fe20008000000 */
[----:B------:R-:W-:Y:S02]  /*5900*/  UIMAD.WIDE.U32 UR10, UR7, UR40, URZ ;  /* 0x00000028070a72a5 */ /* 0x000fe4000f8e00ff */
[----:B------:R-:W-:Y:S02]  /*5910*/  USHF.R.U32.HI UR12, URZ, UR57, UR5 ;  /* 0x00000039ff0c7299 */ /* 0x000fe40008011605 */
[----:B------:R-:W-:Y:S01]  /*5920*/  USEL UR6, UR37, UR6, !UP0 ;  /* 0x0000000625067287 */ /* 0x000fe2000c000000 */
[----:B------:R-:W-:Y:S02]  /*5930*/  UMOV UR5, UR9 ;  /* 0x0000000900057c82 */ /* 0x000fe40008000000 */
[----:B------:R-:W-:Y:S01]  /*5940*/  UMOV UR10, UR11 ;  /* 0x0000000b000a7c82 */ /* 0x000fe20008000000 */
[----:B------:R-:W-:Y:S02]  /*5950*/  @UP2 USHF.R.U32.HI UR4, URZ, UR41, UR5 ;  /* 0x00000029ff042299 */ /* 0x000fe40008011605 */
[----:B------:R-:W-:Y:S02]  /*5960*/  @UP2 USHF.R.U32.HI UR7, URZ, UR41, UR10 ;  /* 0x00000029ff072299 */ /* 0x000fe4000801160a */
[----:B------:R-:W-:Y:S02]  /*5970*/  UIMAD UR4, UR42, UR4, URZ ;  /* 0x000000042a0472a4 */ /* 0x000fe4000f8e02ff */
[----:B------:R-:W-:Y:S02]  /*5980*/  UIMAD.WIDE.U32 UR10, UR6, UR40, URZ ;  /* 0x00000028060a72a5 */ /* 0x000fe4000f8e00ff */
[----:B------:R-:W-:Y:S02]  /*5990*/  USEL UR5, UR38, UR12, !UP1 ;  /* 0x0000000c26057287 */ /* 0x000fe4000c800000 */
[----:B------:R-:W-:Y:S02]  /*59a0*/  UIMAD UR8, UR42, UR7, URZ ;  /* 0x000000072a0872a4 */ /* 0x000fe4000f8e02ff */
[----:B------:R-:W-:Y:S03]  /*59b0*/  UISETP.GE.AND UP0, UPT, UR6, UR4, UPT ;  /* 0x000000040600728c */ /* 0x000fe6000bf06270 */
[----:B------:R-:W-:Y:S01]  /*59c0*/  UMOV UR4, UR11 ;  /* 0x0000000b00047c82 */ /* 0x000fe20008000000 */
[----:B------:R-:W-:Y:S02]  /*59d0*/  UISETP.GE.OR UP0, UPT, UR5, UR8, UP0 ;  /* 0x000000080500728c */ /* 0x000fe40008706670 */
[----:B------:R-:W-:Y:S02]  /*59e0*/  USHF.R.U32.HI UR4, URZ, UR41, UR4 ;  /* 0x00000029ff047299 */ /* 0x000fe40008011604 */
[----:B------:R-:W-:Y:S02]  /*59f0*/  UIMAD.WIDE.U32 UR8, UR5, UR40, URZ ;  /* 0x00000028050872a5 */ /* 0x000fe4000f8e00ff */
[----:B------:R-:W-:Y:S02]  /*5a00*/  USEL UR11, UR6, UR4, !UP2 ;  /* 0x00000004060b7287 */ /* 0x000fe4000d000000 */
[----:B------:R-:W-:Y:S02]  /*5a10*/  UIADD3 UR8, UPT, UPT, -UR5, URZ, URZ ;  /* 0x000000ff05087290 */ /* 0x000fe4000fffe1ff */
[----:B------:R-:W-:Y:S01]  /*5a20*/  UIADD3 UR10, UPT, UPT, -UR11, URZ, URZ ;  /* 0x000000ff0b0a7290 */ /* 0x000fe2000fffe1ff */
[----:B------:R-:W-:Y:S01]  /*5a30*/  @!UP0 UMOV UR4, UR9 ;  /* 0x0000000900048c82 */ /* 0x000fe20008000000 */
[----:B------:R-:W-:Y:S02]  /*5a40*/  UIADD3 UR9, UPT, UPT, -UR6, URZ, URZ ;  /* 0x000000ff06097290 */ /* 0x000fe4000fffe1ff */
[----:B------:R-:W-:Y:S02]  /*5a50*/  @!UP0 USHF.R.U32.HI UR4, URZ, UR41, UR4 ;  /* 0x00000029ff048299 */ /* 0x000fe40008011604 */
[----:B------:R-:W-:Y:S02]  /*5a60*/  UIMAD UR10, UR42, UR10, UR6 ;  /* 0x0000000a2a0a72a4 */ /* 0x000fe4000f8e0206 */
[----:B------:R-:W-:Y:S04]  /*5a70*/  @!UP0 USEL UR4, UR5, UR4, !UP2 ;  /* 0x0000000405048287 */ /* 0x000fe8000d000000 */
[----:B------:R-:W-:Y:S02]  /*5a80*/  @!UP0 UIMAD UR10, UR7, UR10, UR4 ;  /* 0x0000000a070a82a4 */ /* 0x000fe4000f8e0204 */
[----:B------:R-:W-:Y:S02]  /*5a90*/  @!UP0 UIADD3 UR11, UPT, UPT, UR11, -UR4, URZ ;  /* 0x800000040b0b8290 */ /* 0x000fe4000fffe0ff */
[----:B------:R-:W-:Y:S02]  /*5aa0*/  UIMAD UR7, UR43, UR8, UR38 ;  /* 0x000000082b0772a4 */ /* 0x000fe4000f8e0226 */
[----:B------:R-:W-:Y:S02]  /*5ab0*/  @!UP0 UIMAD UR6, UR11, UR42, UR5 ;  /* 0x0000002a0b0682a4 */ /* 0x000fe4000f8e0205 */
[----:B------:R-:W-:Y:S01]  /*5ac0*/  UIMAD UR4, UR58, UR9, UR37 ;  /* 0x000000093a0472a4 */ /* 0x000fe2000f8e0225 */
[----:B------:R-:W-:Y:S02]  /*5ad0*/  @!UP0 UMOV UR5, UR10 ;  /* 0x0000000a00058c82 */ /* 0x000fe40008000000 */
[----:B------:R-:W-:Y:S02]  /*5ae0*/  UIMAD UR38, UR5, UR43, UR7 ;  /* 0x0000002b052672a4 */ /* 0x000fe4000f8e0207 */
[----:B------:R-:W-:Y:S11]  /*5af0*/  UIMAD UR37, UR6, UR58, UR4 ;  /* 0x0000003a062572a4 */ /* 0x000ff6000f8e0204 */
[----:B------:R-:W-:Y:S01]  /*5b00*/  @!UPT UIADD3 URZ, UPT, UPT, URZ, URZ, URZ ;  /* 0x000000fffffff290 */ /* 0x000fe2000fffe0ff */
.L_x_89:
[----:B------:R-:W-:Y:S01]  /*5b10*/  UISETP.NE.AND UP0, UPT, UR39, 0x1, UPT ;  /* 0x000000012700788c */ /* 0x000fe2000bf05270 */
[----:B------:R-:W-:Y:S01]  /*5b20*/  LOP3.LUT P0, RZ, R85, 0x3f0, RZ, 0xc0, !PT ;  /* 0x000003f055ff7812 */ /* 0x000fe2000780c0ff */
[----:B------:R-:W-:Y:S01]  /*5b30*/  USHF.L.U32 UR50, UR24, 0x6, URZ ;  /* 0x0000000618327899 */ /* 0x000fe200080006ff */
[----:B------:R-:W-:Y:S01]  /*5b40*/  BSSY.RECONVERGENT B6, `(.L_x_90) ;  /* 0x0000034000067945 */ /* 0x000fe20003800200 */
[----:B------:R-:W-:Y:S01]  /*5b50*/  USHF.L.U32 UR49, UR28, 0x8, URZ ;  /* 0x000000081c317899 */ /* 0x000fe200080006ff */
[----:B------:R-:W-:Y:S06]  /*5b60*/  IADD3 R87, PT, PT, R87, 0x1, RZ ;  /* 0x0000000157577810 */ /* 0x000fec0007ffe0ff */
[----:B------:R-:W2:Y:S01]  /*5b70*/  @!UP0 LDCU.128 UR12, c[0x0][0xb10] ;  /* 0x00016200ff0c87ac */ /* 0x000ea20008000c00 */
[----:B------:R-:W3:Y:S01]  /*5b80*/  @!UP0 LDCU UR5, c[0x0][0xb0c] ;  /* 0x00016180ff0587ac */ /* 0x000ee20008000800 */
[----:B------:R-:W4:Y:S01]  /*5b90*/  @!UP0 LDCU UR10, c[0x0][0xb20] ;  /* 0x00016400ff0a87ac */ /* 0x000f220008000800 */
[----:B--2---:R-:W-:Y:S02]  /*5ba0*/  UIMAD.WIDE.U32 UR8, UR38, UR12, URZ ;  /* 0x0000000c260872a5 */ /* 0x004fe4000f8e00ff */
[----:B------:R-:W-:Y:S02]  /*5bb0*/  UIMAD.WIDE.U32 UR6, UR37, UR15, URZ ;  /* 0x0000000f250672a5 */ /* 0x000fe4000f8e00ff */
[----:B------:R-:W-:Y:S03]  /*5bc0*/  @!UP0 UISETP.NE.AND UP1, UPT, UR14, 0x1, UPT ;  /* 0x000000010e00888c */ /* 0x000fe6000bf25270 */
[----:B------:R-:W-:Y:S01]  /*5bd0*/  @!UP0 UMOV UR4, UR9 ;  /* 0x0000000900048c82 */ /* 0x000fe20008000000 */
[----:B---3--:R-:W-:Y:S02]  /*5be0*/  @!UP0 UISETP.NE.AND UP2, UPT, UR5, 0x1, UPT ;  /* 0x000000010500888c */ /* 0x008fe4000bf45270 */
[----:B------:R-:W-:Y:S01]  /*5bf0*/  @!UP0 USHF.R.U32.HI UR4, URZ, UR13, UR4 ;  /* 0x0000000dff048299 */ /* 0x000fe20008011604 */
[----:B------:R-:W-:Y:S02]  /*5c00*/  @!UP0 UMOV UR6, UR7 ;  /* 0x0000000700068c82 */ /* 0x000fe40008000000 */
[----:B----4-:R-:W-:Y:S02]  /*5c10*/  @!UP0 USHF.R.U32.HI UR6, URZ, UR10, UR6 ;  /* 0x0000000aff068299 */ /* 0x010fe40008011606 */
[----:B------:R-:W-:Y:S02]  /*5c20*/  @!UP0 USEL UR7, UR38, UR4, !UP2 ;  /* 0x0000000426078287 */ /* 0x000fe4000d000000 */
[----:B------:R-:W-:Y:S04]  /*5c30*/  @!UP0 USEL UR6, UR37, UR6, !UP1 ;  /* 0x0000000625068287 */ /* 0x000fe8000c800000 */
[----:B------:R-:W-:Y:S02]  /*5c40*/  @!UP0 UIADD3 UR4, UPT, UPT, -UR7, UR6, URZ ;  /* 0x0000000607048290 */ /* 0x000fe4000fffe1ff */
[----:B------:R-:W-:Y:S02]  /*5c50*/  @!UP0 UIADD3 UR6, UPT, UPT, UR7, -UR6, URZ ;  /* 0x8000000607068290 */ /* 0x000fe4000fffe0ff */
[----:B------:R-:W-:Y:S02]  /*5c60*/  @!UP0 UIMAD UR38, UR4, UR5, UR38 ;  /* 0x00000005042682a4 */ /* 0x000fe4000f8e0226 */
[----:B------:R-:W-:Y:S01]  /*5c70*/  @!UP0 UIMAD UR37, UR6, UR14, UR37 ;  /* 0x0000000e062582a4 */ /* 0x000fe2000f8e0225 */
[----:B------:R-:W-:Y:S11]  /*5c80*/  @!P0 BRA `(.L_x_91) ;  /* 0x00000000007c8947 */ /* 0x000ff60003800000 */
[----:B------:R-:W2:Y:S01]  /*5c90*/  LDCU.64 UR8, c[0x4][0x80] ;  /* 0x01001000ff0877ac */ /* 0x000ea20008000a00 */
[----:B------:R-:W-:Y:S01]  /*5ca0*/  MOV R2, 0x0 ;  /* 0x0000000000027802 */ /* 0x000fe20000000f00 */
[----:B------:R-:W-:Y:S02]  /*5cb0*/  HFMA2 R12, -RZ, RZ, 0, 5.9604644775390625e-08 ;  /* 0x00000001ff0c7431 */ /* 0x000fe400000001ff */
[----:B------:R-:W-:Y:S01]  /*5cc0*/  IMAD.MOV.U32 R8, RZ, RZ, 0x70 ;  /* 0x00000070ff087424 */ /* 0x000fe200078e00ff */
[----:B------:R3:W4:Y:S01]  /*5cd0*/  LDC.64 R14, c[0x4][R2] ;  /* 0x01000000020e7b82 */ /* 0x0007220000000a00 */
[----:B------:R-:W1:Y:S01]  /*5ce0*/  LDCU.64 UR6, c[0x4][0x88] ;  /* 0x01001100ff0677ac */ /* 0x000e620008000a00 */
[----:B------:R-:W-:Y:S01]  /*5cf0*/  IMAD.MOV.U32 R13, RZ, RZ, RZ ;  /* 0x000000ffff0d7224 */ /* 0x000fe200078e00ff */
[----:B------:R-:W1:Y:S01]  /*5d00*/  LDCU.64 UR4, c[0x4][0x8] ;  /* 0x01000100ff0477ac */ /* 0x000e620008000a00 */
[----:B--2---:R-:W-:Y:S01]  /*5d10*/  MOV R5, UR9 ;  /* 0x0000000900057c02 */ /* 0x004fe20008000f00 */
[----:B------:R-:W-:Y:S01]  /*5d20*/  IMAD.U32 R4, RZ, RZ, UR8 ;  /* 0x00000008ff047e24 */ /* 0x000fe2000f8e00ff */
[----:B-1----:R-:W-:Y:S01]  /*5d30*/  MOV R7, UR7 ;  /* 0x0000000700077c02 */ /* 0x002fe20008000f00 */
[----:B------:R-:W-:Y:S01]  /*5d40*/  IMAD.U32 R6, RZ, RZ, UR6 ;  /* 0x00000006ff067e24 */ /* 0x000fe2000f8e00ff */
[----:B------:R-:W-:Y:S01]  /*5d50*/  MOV R11, UR5 ;  /* 0x00000005000b7c02 */ /* 0x000fe20008000f00 */
[----:B------:R-:W-:Y:S02]  /*5d60*/  IMAD.U32 R10, RZ, RZ, UR4 ;  /* 0x00000004ff0a7e24 */ /* 0x000fe4000f8e00ff */
[----:B------:R-:W-:Y:S07]  /*5d70*/  LEPC R20, `(.L_x_92) ;  /* 0x000000001014794e */ /* 0x000fee0000000000 */
[----:B---345:R-:W-:Y:S05]  /*5d80*/  CALL.ABS.NOINC R14 ;  /* 0x000000000e007343 */ /* 0x038fea0003c00000 */
.L_x_92:
[----:B------:R-:W1:Y:S01]  /*5d90*/  LDCU.64 UR8, c[0x4][0x80] ;  /* 0x01001000ff0877ac */ /* 0x000e620008000a00 */
[----:B------:R-:W2:Y:S01]  /*5da0*/  LDC.64 R2, c[0x4][R2] ;  /* 0x0100000002027b82 */ /* 0x000ea20000000a00 */
[----:B------:R-:W-:Y:S02]  /*5db0*/  HFMA2 R12, -RZ, RZ, 0, 5.9604644775390625e-08 ;  /* 0x00000001ff0c7431 */ /* 0x000fe400000001ff */
[----:B------:R-:W-:Y:S02]  /*5dc0*/  IMAD.MOV.U32 R8, RZ, RZ, 0x70 ;  /* 0x00000070ff087424 */ /* 0x000fe400078e00ff */
[----:B------:R-:W-:Y:S01]  /*5dd0*/  IMAD.MOV.U32 R13, RZ, RZ, RZ ;  /* 0x000000ffff0d7224 */ /* 0x000fe200078e00ff */
[----:B------:R-:W3:Y:S01]  /*5de0*/  LDCU.64 UR6, c[0x4][0x88] ;  /* 0x01001100ff0677ac */ /* 0x000ee20008000a00 */
[----:B------:R-:W4:Y:S01]  /*5df0*/  LDCU.64 UR4, c[0x4][0x8] ;  /* 0x01000100ff0477ac */ /* 0x000f220008000a00 */
[----:B-1----:R-:W-:Y:S02]  /*5e00*/  MOV R4, UR8 ;  /* 0x0000000800047c02 */ /* 0x002fe40008000f00 */
[----:B------:R-:W-:Y:S02]  /*5e10*/  MOV R5, UR9 ;  /* 0x0000000900057c02 */ /* 0x000fe40008000f00 */
[----:B---3--:R-:W-:Y:S01]  /*5e20*/  MOV R7, UR7 ;  /* 0x0000000700077c02 */ /* 0x008fe20008000f00 */
[----:B------:R-:W-:Y:S01]  /*5e30*/  IMAD.U32 R6, RZ, RZ, UR6 ;  /* 0x00000006ff067e24 */ /* 0x000fe2000f8e00ff */
[----:B----4-:R-:W-:Y:S01]  /*5e40*/  MOV R11, UR5 ;  /* 0x00000005000b7c02 */ /* 0x010fe20008000f00 */
[----:B------:R-:W-:Y:S02]  /*5e50*/  IMAD.U32 R10, RZ, RZ, UR4 ;  /* 0x00000004ff0a7e24 */ /* 0x000fe4000f8e00ff */
[----:B------:R-:W-:Y:S07]  /*5e60*/  LEPC R20, `(.L_x_91) ;  /* 0x000000001014794e */ /* 0x000fee0000000000 */
[----:B--2---:R-:W-:Y:S05]  /*5e70*/  CALL.ABS.NOINC R2 ;  /* 0x0000000002007343 */ /* 0x004fea0003c00000 */
.L_x_91:
[----:B------:R-:W-:Y:S05]  /*5e80*/  BSYNC.RECONVERGENT B6 ;  /* 0x0000000000067941 */ /* 0x000fea0003800200 */
.L_x_90:
[----:B------:R-:W-:Y:S02]  /*5e90*/  R2UR UR6, R84 ;  /* 0x00000000540672ca */ /* 0x000fe400000e0000 */
[----:B------:R-:W-:Y:S02]  /*5ea0*/  R2UR UR5, R95 ;  /* 0x000000005f0572ca */ /* 0x000fe400000e0000 */
[----:B------:R-:W-:Y:S02]  /*5eb0*/  R2UR UR4, R94 ;  /* 0x000000005e0472ca */ /* 0x000fe400000e0000 */
[----:B------:R-:W-:Y:S02]  /*5ec0*/  ISETP.NE.U32.AND P4, PT, R78, RZ, PT ;  /* 0x000000ff4e00720c */ /* 0x000fe40003f85070 */
[----:B------:R-:W-:Y:S02]  /*5ed0*/  ISETP.NE.U32.AND P2, PT, RZ, UR54, PT ;  /* 0x00000036ff007c0c */ /* 0x000fe4000bf45070 */
[----:B------:R-:W-:Y:S02]  /*5ee0*/  ISETP.NE.AND.EX P4, PT, R79, RZ, PT, P4 ;  /* 0x000000ff4f00720c */ /* 0x000fe40003f85340 */
[----:B------:R-:W-:Y:S01]  /*5ef0*/  ISETP.NE.AND.EX P2, PT, RZ, UR55, PT, P2 ;  /* 0x00000037ff007c0c */ /* 0x000fe2000bf45320 */
[----:B------:R-:W-:Y:S02]  /*5f00*/  UISETP.NE.AND UP2, UPT, UR6, URZ, UPT ;  /* 0x000000ff0600728c */ /* 0x000fe4000bf45270 */
[----:B------:R-:W-:Y:S04]  /*5f10*/  UISETP.NE.U32.AND UP0, UPT, UR5, URZ, UPT ;  /* 0x000000ff0500728c */ /* 0x000fe8000bf05070 */
[----:B------:R-:W-:Y:S01]  /*5f20*/  UISETP.NE.AND.EX UP1, UPT, UR4, URZ, UPT, UP0 ;  /* 0x000000ff0400728c */ /* 0x000fe2000bf25300 */
[----:B------:R-:W-:Y:S01]  /*5f30*/  PLOP3.LUT P1, PT, PT, PT, UP2, 0x80, 0x8 ;  /* 0x000000000008781c */ /* 0x000fe20003f2f028 */
[----:B------:R-:W-:Y:S03]  /*5f40*/  UPLOP3.LUT UP0, UPT, UPT, UPT, UPT, 0x40, 0x4 ;  /* 0x000000000004789c */ /* 0x000fe60003f0e870 */
[----:B------:R-:W-:Y:S06]  /*5f50*/  @UP2 UPLOP3.LUT UP0, UPT, UPT, UPT, UP1, 0x80, 0x8 ;  /* 0x000000000008289c */ /* 0x000fec0003f0f010 */
[----:B------:R-:W-:Y:S01]  /*5f60*/  PLOP3.LUT P0, PT, PT, PT, UP0, 0x80, 0x8 ;  /* 0x000000000008781c */ /* 0x000fe20003f0f008 */
[----:B------:R-:W-:Y:S01]  /*5f70*/  @!UPT UIADD3 URZ, UPT, UPT, URZ, URZ, URZ ;  /* 0x000000fffffff290 */ /* 0x000fe2000fffe0ff */
[----:B------:R-:W-:Y:S11]  /*5f80*/  BRA.U !UP1, `(.L_x_93) ;  /* 0x0000000109407547 */ /* 0x000ff6000b800000 */
[----:B------:R-:W-:Y:S01]  /*5f90*/  UISETP.NE.U32.AND UP0, UPT, UR54, URZ, UPT ;  /* 0x000000ff3600728c */ /* 0x000fe2000bf05070 */
[----:B------:R-:W-:Y:S01]  /*5fa0*/  R2UR UR6, R95 ;  /* 0x000000005f0672ca */ /* 0x000fe200000e0000 */
[----:B------:R-:W2:Y:S01]  /*5fb0*/  LDCU.64 UR8, c[0x0][0x358] ;  /* 0x00006b00ff0877ac */ /* 0x000ea20008000a00 */
[----:B------:R-:W-:Y:S02]  /*5fc0*/  HFMA2 R81, -RZ, RZ, 0, 5.9604644775390625e-08 ;  /* 0x00000001ff517431 */ /* 0x000fe400000001ff */
[----:B-1----:R-:W-:Y:S01]  /*5fd0*/  IMAD.MOV.U32 R0, RZ, RZ, 0x1 ;  /* 0x00000001ff007424 */ /* 0x002fe200078e00ff */
[----:B------:R-:W-:Y:S06]  /*5fe0*/  UISETP.NE.AND.EX UP0, UPT, UR55, URZ, UPT, UP0 ;  /* 0x000000ff3700728c */ /* 0x000fec000bf05300 */
[----:B------:R-:W-:Y:S05]  /*5ff0*/  PLOP3.LUT P3, PT, PT, PT, UP0, 0x80, 0x8 ;  /* 0x000000000008781c */ /* 0x000fea0003f6f008 */
[----:B------:R-:W1:Y:S01]  /*6000*/  @UP0 LDCU.64 UR4, c[0x0][0x888] ;  /* 0x00011100ff0407ac */ /* 0x000e620008000a00 */
[----:B------:R-:W-:Y:S07]  /*6010*/  @UP0 UIMAD UR6, UR36, UR6, URZ ;  /* 0x00000006240602a4 */ /* 0x000fee000f8e02ff */
[----:B------:R-:W-:Y:S01]  /*6020*/  @!P3 PRMT R81, R0, 0x7610, R81 ;  /* 0x000076100051b816 */ /* 0x000fe20000000051 */
[----:B-1----:R-:W-:Y:S06]  /*6030*/  @UP0 UIMAD.WIDE UR4, UR6, 0x4, UR4 ;  /* 0x00000004060408a5 */ /* 0x002fec000f8e0204 */
[----:B------:R-:W-:Y:S02]  /*6040*/  IMAD.U32 R2, RZ, RZ, UR4 ;  /* 0x00000004ff027e24 */ /* 0x000fe4000f8e00ff */
[----:B------:R-:W-:Y:S03]  /*6050*/  IMAD.U32 R3, RZ, RZ, UR5 ;  /* 0x00000005ff037e24 */ /* 0x000fe6000f8e00ff */
[----:B------:R-:W1:Y:S02]  /*6060*/  @!UP0 LDCU UR4, c[0x0][0x880] ;  /* 0x00011000ff0487ac */ /* 0x000e640008000800 */
[----:B--2--5:R2:W5:Y:S02]  /*6070*/  @P3 LDG.E R41, desc[UR8][R2.64] ;  /* 0x0000000802293981 */ /* 0x024564000c1e1900 */
[----:B-12---:R-:W-:Y:S02]  /*6080*/  @!P3 MOV R41, UR4 ;  /* 0x000000040029bc02 */ /* 0x006fe40008000f00 */
.L_x_93:
[----:B------:R-:W-:Y:S05]  /*6090*/  @!P4 BRA `(.L_x_94) ;  /* 0x000000000024c947 */ /* 0x000fea0003800000 */
[----:B------:R-:W-:Y:S01]  /*60a0*/  ISETP.NE.U32.AND P3, PT, R76, RZ, PT ;  /* 0x000000ff4c00720c */ /* 0x000fe20003f65070 */
[----:B------:R-:W2:Y:S03]  /*60b0*/  LDCU.64 UR4, c[0x0][0x358] ;  /* 0x00006b00ff0477ac */ /* 0x000ea60008000a00 */
[----:B------:R-:W-:Y:S11]  /*60c0*/  ISETP.NE.AND.EX P3, PT, R77, RZ, PT, P3 ;  /* 0x000000ff4d00720c */ /* 0x000ff60003f65330 */
[----:B------:R-:W-:Y:S02]  /*60d0*/  @!UPT UIADD3 URZ, UPT, UPT, URZ, URZ, URZ ;  /* 0x000000fffffff290 */ /* 0x000fe4000fffe0ff */
[----:B------:R-:W3:Y:S01]  /*60e0*/  @P3 LDC.64 R2, c[0x0][0x8a8] ;  /* 0x00022a00ff023b82 */ /* 0x000ee20000000a00 */
[----:B-1----:R-:W-:Y:S04]  /*60f0*/  @P3 IMAD R0, R78, UR36, RZ ;  /* 0x000000244e003c24 */ /* 0x002fe8000f8e02ff */
[----:B---3--:R-:W-:Y:S05]  /*6100*/  @P3 IMAD.WIDE R2, R0, 0x4, R2 ;  /* 0x0000000400023825 */ /* 0x008fea00078e0202 */
[----:B--2--5:R2:W5:Y:S02]  /*6110*/  @P3 LDG.E R38, desc[UR4][R2.64] ;  /* 0x0000000402263981 */ /* 0x024564000c1e1900 */
[----:B--2---:R-:W3:Y:S02]  /*6120*/  @!P3 LDC R38, c[0x0][0x8a0] ;  /* 0x00022800ff26bb82 */ /* 0x004ee40000000800 */
.L_x_94:
[----:B-----5:R-:W-:Y:S01]  /*6130*/  FSETP.NEU.AND P3, PT, R41, RZ, PT ;  /* 0x000000ff2900720b */ /* 0x020fe20003f6d000 */
[----:B------:R-:W-:Y:S01]  /*6140*/  IMAD.SHL.U32 R47, R80, 0x2, RZ ;  /* 0x00000002502f7824 */ /* 0x000fe200078e00ff */
[----:B------:R-:W-:Y:S01]  /*6150*/  SEL R4, RZ, 0xffffffff, P2 ;  /* 0xffffffffff047807 */ /* 0x000fe20001000000 */
[----:B------:R-:W-:Y:S01]  /*6160*/  BSSY B1, `(.L_x_95) ;  /* 0x0000044000017945 */ /* 0x000fe20003800000 */
[----:B------:R-:W-:Y:S01]  /*6170*/  @P1 LOP3.LUT P2, RZ, R81, 0xff, RZ, 0xc0, !PT ;  /* 0x000000ff51ff1812 */ /* 0x000fe2000784c0ff */
[----:B------:R-:W-:Y:S01]  /*6180*/  VIADD R98, R47, UR44 ;  /* 0x0000002c2f627c36 */ /* 0x000fe20008000000 */
[----:B------:R-:W-:Y:S01]  /*6190*/  @P1 SEL R3, RZ, 0xffffffff, P3 ;  /* 0xffffffffff031807 */ /* 0x000fe20001800000 */
[----:B------:R-:W-:Y:S01]  /*61a0*/  IMAD.MOV.U32 R60, RZ, RZ, 0x1 ;  /* 0x00000001ff3c7424 */ /* 0x000fe200078e00ff */
[----:B------:R-:W-:Y:S01]  /*61b0*/  LOP3.LUT R90, R90, 0x1, RZ, 0x3c, !PT ;  /* 0x000000015a5a7812 */ /* 0x000fe200078e3cff */
[----:B------:R-:W-:Y:S01]  /*61c0*/  IMAD.MOV.U32 R46, RZ, RZ, RZ ;  /* 0x000000ffff2e7224 */ /* 0x000fe200078e00ff */
[----:B------:R-:W-:Y:S02]  /*61d0*/  @P0 SEL R3, R4, R3, !P2 ;  /* 0x0000000304030207 */ /* 0x000fe40005000000 */
[----:B------:R-:W-:Y:S02]  /*61e0*/  CS2R R74, SRZ ;  /* 0x00000000004a7805 */ /* 0x000fe4000001ff00 */
[C---:B------:R-:W-:Y:S02]  /*61f0*/  LEA R99, R36.reuse, UR44, 0x3 ;  /* 0x0000002c24637c11 */ /* 0x040fe4000f8e18ff */
[----:B------:R-:W-:Y:S02]  /*6200*/  CS2R R72, SRZ ;  /* 0x0000000000487805 */ /* 0x000fe4000001ff00 */
[----:B------:R-:W-:Y:S02]  /*6210*/  @P1 LOP3.LUT R3, R3, 0x1, RZ, 0xc0, !PT ;  /* 0x0000000103031812 */ /* 0x000fe400078ec0ff */
[----:B------:R-:W-:Y:S02]  /*6220*/  CS2R R66, SRZ ;  /* 0x0000000000427805 */ /* 0x000fe4000001ff00 */
[----:B------:R-:W-:Y:S02]  /*6230*/  SHF.L.U32 R2, R89, 0x1f, RZ ;  /* 0x0000001f59027819 */ /* 0x000fe400000006ff */
[----:B------:R-:W-:Y:S02]  /*6240*/  CS2R R64, SRZ ;  /* 0x0000000000407805 */ /* 0x000fe4000001ff00 */
[----:B------:R-:W-:Y:S02]  /*6250*/  ISETP.NE.U32.OR P6, PT, R3, 0x1, !P1 ;  /* 0x000000010300780c */ /* 0x000fe40004fc5470 */
[----:B------:R-:W-:Y:S02]  /*6260*/  CS2R R58, SRZ ;  /* 0x00000000003a7805 */ /* 0x000fe4000001ff00 */
[----:B------:R-:W-:Y:S02]  /*6270*/  PLOP3.LUT P2, PT, PT, PT, UP1, 0x80, 0x8 ;  /* 0x000000000008781c */ /* 0x000fe40003f4f018 */
[----:B------:R-:W-:Y:S02]  /*6280*/  CS2R R56, SRZ ;  /* 0x0000000000387805 */ /* 0x000fe4000001ff00 */
[----:B------:R-:W-:Y:S02]  /*6290*/  LEA.HI R39, R36, R36, RZ, 0x1 ;  /* 0x0000002424277211 */ /* 0x000fe400078f08ff */
[----:B------:R-:W-:Y:S02]  /*62a0*/  CS2R R50, SRZ ;  /* 0x0000000000327805 */ /* 0x000fe4000001ff00 */
[----:B------:R-:W-:Y:S02]  /*62b0*/  LOP3.LUT P4, R86, R81, 0xff, RZ, 0xc0, !PT ;  /* 0x000000ff51567812 */ /* 0x000fe4000788c0ff */
[----:B------:R-:W-:Y:S02]  /*62c0*/  CS2R R48, SRZ ;  /* 0x0000000000307805 */ /* 0x000fe4000001ff00 */
[----:B------:R-:W-:Y:S01]  /*62d0*/  SEL R3, RZ, 0xffffffff, P3 ;  /* 0xffffffffff037807 */ /* 0x000fe20001800000 */
[C---:B-1----:R-:W-:Y:S01]  /*62e0*/  IMAD.SHL.U32 R0, R39.reuse, 0x80, RZ ;  /* 0x0000008027007824 */ /* 0x042fe200078e00ff */
[----:B------:R-:W-:Y:S01]  /*62f0*/  LOP3.LUT R39, R39, 0xffe, RZ, 0xc0, !PT ;  /* 0x00000ffe27277812 */ /* 0x000fe200078ec0ff */
[----:B------:R-:W-:Y:S01]  /*6300*/  VIADD R63, R98, 0x400 ;  /* 0x00000400623f7836 */ /* 0x000fe20000000000 */
[----:B------:R-:W-:Y:S01]  /*6310*/  P2R R96, PR, RZ, 0x40 ;  /* 0x00000040ff607803 */ /* 0x000fe20000000000 */
[----:B------:R-:W-:Y:S01]  /*6320*/  IMAD.IADD R97, R91, 0x1, R98 ;  /* 0x000000015b617824 */ /* 0x000fe200078e0262 */
[----:B------:R-:W-:Y:S01]  /*6330*/  @P6 SHF.L.U32 R5, R90, 0x1f, RZ ;  /* 0x0000001f5a056819 */ /* 0x000fe200000006ff */
[----:B------:R-:W-:Y:S01]  /*6340*/  IMAD.IADD R39, R36, 0x1, -R39 ;  /* 0x0000000124277824 */ /* 0x000fe200078e0a27 */
[----:B------:R-:W-:Y:S02]  /*6350*/  @P2 SEL R3, R4, R3, !P4 ;  /* 0x0000000304032207 */ /* 0x000fe40006000000 */
[----:B------:R-:W1:Y:S01]  /*6360*/  @P6 SYNCS.PHASECHK.TRANS64.TRYWAIT P1, [UR44+0x20], R5 ;  /* 0x00002005ff0065a7 */ /* 0x000e62000802112c */
[----:B------:R-:W-:Y:S02]  /*6370*/  LOP3.LUT R0, R0, 0xffffff00, RZ, 0xc0, !PT ;  /* 0xffffff0000007812 */ /* 0x000fe400078ec0ff */
[----:B------:R-:W-:Y:S03]  /*6380*/  LOP3.LUT R3, R3, 0x1, RZ, 0xc0, !PT ;  /* 0x0000000103037812 */ /* 0x000fe600078ec0ff */
[----:B------:R-:W-:Y:S01]  /*6390*/  IMAD.IADD R0, R37, 0x1, R0 ;  /* 0x0000000125007824 */ /* 0x000fe200078e0200 */
[----:B------:R-:W-:Y:S03]  /*63a0*/  ISETP.NE.U32.AND P5, PT, R3, 0x1, PT ;  /* 0x000000010300780c */ /* 0x000fe60003fa5070 */
[----:B------:R-:W-:Y:S01]  /*63b0*/  IMAD R39, R39, 0x100000, R0 ;  /* 0x0010000027277824 */ /* 0x000fe200078e0200 */
[----:B------:R-:W-:Y:S01]  /*63c0*/  P2R R61, PR, RZ, 0x20 ;  /* 0x00000020ff3d7803 */ /* 0x000fe20000000000 */
[----:B------:R2:W4:Y:S01]  /*63d0*/  SYNCS.PHASECHK.TRANS64.TRYWAIT P0, [R99+URZ+0x90], R2 ;  /* 0x00009002630075a7 */ /* 0x00052200080011ff */
[----:B-1----:R-:W-:Y:S01]  /*63e0*/  @P6 SEL R60, RZ, 0x1, !P1 ;  /* 0x00000001ff3c6807 */ /* 0x002fe20004800000 */
[----:B--2---:R-:W-:Y:S06]  /*63f0*/  @!P6 BRA `(.L_x_96) ;  /* 0x000000000068e947 */ /* 0x004fec0003800000 */
[----:B------:R-:W-:Y:S01]  /*6400*/  @P5 IMAD R0, R92, 0x2, R63 ;  /* 0x000000025c005824 */ /* 0x000fe200078e023f */
[----:B------:R-:W-:Y:S01]  /*6410*/  ISETP.NE.AND P1, PT, R60, RZ, PT ;  /* 0x000000ff3c00720c */ /* 0x000fe20003f25270 */
[----:B------:R-:W-:Y:S01]  /*6420*/  @P5 IMAD R4, R92, 0x2, R98 ;  /* 0x000000025c045824 */ /* 0x000fe200078e0262 */
[----:B------:R-:W-:Y:S01]  /*6430*/  BSSY B0, `(.L_x_97) ;  /* 0x000000e000007945 */ /* 0x000fe20003800000 */
[----:B------:R-:W-:Y:S01]  /*6440*/  IMAD.MOV.U32 R74, RZ, RZ, RZ ;  /* 0x000000ffff4a7224 */ /* 0x000fe200078e00ff */
[----:B------:R-:W-:Y:S01]  /*6450*/  CS2R R66, SRZ ;  /* 0x0000000000427805 */ /* 0x000fe2000001ff00 */
[----:B------:R-:W-:Y:S01]  /*6460*/  @P5 IMAD.IADD R5, R91, 0x1, R0 ;  /* 0x000000015b055824 */ /* 0x000fe200078e0200 */
[----:B------:R-:W-:Y:S02]  /*6470*/  CS2R R64, SRZ ;  /* 0x0000000000407805 */ /* 0x000fe4000001ff00 */
[----:B------:R-:W-:Y:S02]  /*6480*/  CS2R R72, SRZ ;  /* 0x0000000000487805 */ /* 0x000fe4000001ff00 */
[----:B------:R-:W-:Y:S02]  /*6490*/  CS2R R50, SRZ ;  /* 0x0000000000327805 */ /* 0x000fe4000001ff00 */
[----:B------:R-:W-:Y:S02]  /*64a0*/  CS2R R48, SRZ ;  /* 0x0000000000307805 */ /* 0x000fe4000001ff00 */
[----:B------:R-:W-:Y:S02]  /*64b0*/  CS2R R58, SRZ ;  /* 0x00000000003a7805 */ /* 0x000fe4000001ff00 */
[----:B------:R-:W-:Y:S01]  /*64c0*/  CS2R R56, SRZ ;  /* 0x0000000000387805 */ /* 0x000fe2000001ff00 */
[----:B------:R-:W-:Y:S06]  /*64d0*/  @P1 BRA `(.L_x_98) ;  /* 0x00000000000c1947 */ /* 0x000fec0003800000 */
[----:B------:R-:W-:Y:S04]  /*64e0*/  SHF.L.U32 R3, R90, 0x1f, RZ ;  /* 0x0000001f5a037819 */ /* 0x000fe800000006ff */
[----:B------:R-:W1:Y:S02]  /*64f0*/  SYNCS.PHASECHK.TRANS64.TRYWAIT P1, [UR44+0x20], R3 ;  /* 0x00002003ff0075a7 */ /* 0x000e64000802112c */
[----:B-1----:R-:W-:Y:S05]  /*6500*/  @!P1 BRA `(.L_x_99) ;  /* 0x0000003c00649947 */ /* 0x002fea0003800000 */
.L_x_98:
[----:B------:R-:W-:Y:S05]  /*6510*/  BSYNC B0 ;  /* 0x0000000000007941 */ /* 0x000fea0003800000 */
.L_x_97:
[----:B------:R-:W-:Y:S01]  /*6520*/  ISETP.NE.AND P1, PT, R61, RZ, PT ;  /* 0x000000ff3d00720c */ /* 0x000fe20003f25270 */
[----:B------:R-:W-:Y:S11]  /*6530*/  HFMA2 R46, -RZ, RZ, 0, 5.9604644775390625e-08 ;  /* 0x00000001ff2e7431 */ /* 0x000ff600000001ff */
[----:B------:R-:W-:Y:S01]  /*6540*/  @!UPT UIADD3 URZ, UPT, UPT, URZ, URZ, URZ ;  /* 0x000000fffffff290 */ /* 0x000fe2000fffe0ff */
[----:B------:R-:W-:Y:S05]  /*6550*/  @P1 WARPSYNC.ALL ;  /* 0x0000000000001948 */ /* 0x000fea0003800000 */
[----:B------:R2:W1:Y:S04]  /*6560*/  @P1 LDSM.16.M88.4 R64, [R4+0x400] ;  /* 0x000400000440183b */ /* 0x0004680000000200 */
[----:B------:R2:W1:Y:S04]  /*6570*/  @P1 LDSM.16.M88.4 R72, [R5] ;  /* 0x000000000548183b */ /* 0x0004680000000200 */
[----:B------:R2:W1:Y:S04]  /*6580*/  @P1 LDSM.16.M88.4 R48, [R47+UR44+0x400] ;  /* 0x0004002c2f30183b */ /* 0x0004680008000200 */
[----:B------:R2:W1:Y:S02]  /*6590*/  @P1 LDSM.16.M88.4 R56, [R97+0x400] ;  /* 0x000400006138183b */ /* 0x0004640000000200 */
.L_x_96:
[----:B------:R-:W-:Y:S05]  /*65a0*/  BSYNC B1 ;  /* 0x0000000000017941 */ /* 0x000fea0003800000 */
.L_x_95:
[----:B-1----:R-:W-:Y:S04]  /*65b0*/  SHF.R.U32.HI R3, RZ, 0x15, R39 ;  /* 0x00000015ff037819 */ /* 0x002fe80000011627 */
[----:B------:R-:W-:Y:S01]  /*65c0*/  LOP3.LUT P1, RZ, R3, 0x3, R82, 0x48, !PT ;  /* 0x0000000303ff7812 */ /* 0x000fe20007824852 */
[----:B------:R-:W-:Y:S01]  /*65d0*/  @!UPT UIADD3 URZ, UPT, UPT, URZ, URZ, URZ ;  /* 0x000000fffffff290 */ /* 0x000fe2000fffe0ff */
[----:B----4-:R-:W-:Y:S11]  /*65e0*/  @P0 BRA `(.L_x_100) ;  /* 0x0000000000080947 */ /* 0x010ff60003800000 */
[----:B------:R-:W1:Y:S02]  /*65f0*/  SYNCS.PHASECHK.TRANS64.TRYWAIT P0, [R99+URZ+0x90], R2 ;  /* 0x00009002630075a7 */ /* 0x000e6400080011ff */
[----:B-1----:R-:W-:Y:S05]  /*6600*/  @!P0 BRA `(.L_x_101) ;  /* 0x0000003c003c8947 */ /* 0x002fea0003800000 */
.L_x_100:
[----:B------:R-:W-:Y:S05]  /*6610*/  @!P1 BRA `(.L_x_102) ;  /* 0x0000000000409947 */ /* 0x000fea0003800000 */
[----:B------:R-:W2:Y:S01]  /*6620*/  LDCU.64 UR8, c[0x4][0x70] ;  /* 0x01000e00ff0877ac */ /* 0x000ea20008000a00 */
[----:B------:R-:W-:Y:S01]  /*6630*/  MOV R3, 0x0 ;  /* 0x0000000000037802 */ /* 0x000fe20000000f00 */
[----:B------:R-:W-:Y:S02]  /*6640*/  HFMA2 R12, -RZ, RZ, 0, 5.9604644775390625e-08 ;  /* 0x00000001ff0c7431 */ /* 0x000fe400000001ff */
[----:B------:R-:W-:Y:S02]  /*6650*/  IMAD.MOV.U32 R8, RZ, RZ, 0x192 ;  /* 0x00000192ff087424 */ /* 0x000fe400078e00ff */
[----:B------:R-:W-:Y:S01]  /*6660*/  IMAD.MOV.U32 R13, RZ, RZ, RZ ;  /* 0x000000ffff0d7224 */ /* 0x000fe200078e00ff */
[----:B------:R-:W4:Y:S01]  /*6670*/  LDCU.64 UR6, c[0x4][0x78] ;  /* 0x01000f00ff0677ac */ /* 0x000f220008000a00 */
[----:B-1----:R-:W1:Y:S01]  /*6680*/  LDC.64 R2, c[0x4][R3] ;  /* 0x0100000003027b82 */ /* 0x002e620000000a00 */
[----:B------:R-:W5:Y:S01]  /*6690*/  LDCU.64 UR4, c[0x4][0x10] ;  /* 0x01000200ff0477ac */ /* 0x000f620008000a00 */
[----:B--2---:R-:W-:Y:S01]  /*66a0*/  MOV R5, UR9 ;  /* 0x0000000900057c02 */ /* 0x004fe20008000f00 */
[----:B------:R-:W-:Y:S01]  /*66b0*/  IMAD.U32 R4, RZ, RZ, UR8 ;  /* 0x00000008ff047e24 */ /* 0x000fe2000f8e00ff */
[----:B----4-:R-:W-:Y:S01]  /*66c0*/  MOV R7, UR7 ;  /* 0x0000000700077c02 */ /* 0x010fe20008000f00 */
[----:B------:R-:W-:Y:S01]  /*66d0*/  IMAD.U32 R6, RZ, RZ, UR6 ;  /* 0x00000006ff067e24 */ /* 0x000fe2000f8e00ff */
[----:B-----5:R-:W-:Y:S01]  /*66e0*/  MOV R11, UR5 ;  /* 0x00000005000b7c02 */ /* 0x020fe20008000f00 */
[----:B------:R-:W-:Y:S02]  /*66f0*/  IMAD.U32 R10, RZ, RZ, UR4 ;  /* 0x00000004ff0a7e24 */ /* 0x000fe4000f8e00ff */
[----:B------:R-:W-:Y:S07]  /*6700*/  LEPC R20, `(.L_x_102) ;  /* 0x000000001014794e */ /* 0x000fee0000000000 */
[----:B-1-3--:R-:W-:Y:S05]  /*6710*/  CALL.ABS.NOINC R2 ;  /* 0x0000000002007343 */ /* 0x00afea0003c00000 */
.L_x_102:
[----:B------:R-:W-:Y:S05]  /*6720*/  WARPSYNC.ALL ;  /* 0x0000000000007948 */ /* 0x000fea0003800000 */
[----:B------:R-:W-:Y:S01]  /*6730*/  R2UR UR4, R39 ;  /* 0x00000000270472ca */ /* 0x000fe200000e0000 */
[--C-:B------:R-:W-:Y:S01]  /*6740*/  HADD2.F32 R40, -RZ, R48.reuse.H0_H0 ;  /* 0x20000030ff287230 */ /* 0x100fe20000004100 */
[----:B------:R-:W-:Y:S01]  /*6750*/  SHF.L.U32 R62, R92, 0x1, RZ ;  /* 0x000000015c3e7819 */ /* 0x000fe200000006ff */
[----:B------:R-:W-:Y:S01]  /*6760*/  HADD2.F32 R43, -RZ, R48.H1_H1 ;  /* 0x30000030ff2b7230 */ /* 0x000fe20000004100 */
[----:B------:R-:W-:Y:S01]  /*6770*/  ISETP.NE.AND P0, PT, R93, RZ, PT ;  /* 0x000000ff5d00720c */ /* 0x000fe20003f05270 */
[----:B------:R-:W-:Y:S01]  /*6780*/  HADD2.F32 R42, -RZ, R49.H0_H0 ;  /* 0x20000031ff2a7230 */ /* 0x000fe20000004100 */
[----:B------:R-:W-:Y:S01]  /*6790*/  IADD3 R100, PT, PT, R63, R62, RZ ;  /* 0x0000003e3f647210 */ /* 0x000fe20007ffe0ff */
[----:B------:R-:W-:Y:S01]  /*67a0*/  HADD2.F32 R45, -RZ, R51.H0_H0 ;  /* 0x20000033ff2d7230 */ /* 0x000fe20000004100 */
[----:B------:R-:W-:Y:S02]  /*67b0*/  BSSY.RECONVERGENT B0, `(.L_x_103) ;  /* 0x0000085000007945 */ /* 0x000fe40003800200 */
[----:B------:R-:W-:Y:S03]  /*67c0*/  IADD3 R101, PT, PT, R91, R100, RZ ;  /* 0x000000645b657210 */ /* 0x000fe60007ffe0ff */
[----:B--2---:R-:W3:Y:S02]  /*67d0*/  LDTM.16dp256bit.x8 R4, tmem[UR4] ;  /* 0x00000004000479ee */ /* 0x004ee400081a0000 */
[C---:B---3--:R-:W-:Y:S01]  /*67e0*/  FMUL R0, R38.reuse, R4 ;  /* 0x0000000426007220 */ /* 0x048fe20000400000 */
[C---:B-1----:R-:W-:Y:S01]  /*67f0*/  FMUL R2, R38.reuse, R5 ;  /* 0x0000000526027220 */ /* 0x042fe20000400000 */
[C---:B------:R-:W-:Y:S01]  /*6800*/  FMUL R3, R38.reuse, R6 ;  /* 0x0000000626037220 */ /* 0x040fe20000400000 */
[C---:B------:R-:W-:Y:S01]  /*6810*/  FMUL R7, R38.reuse, R7 ;  /* 0x0000000726077220 */ /* 0x040fe20000400000 */
[C---:B------:R-:W-:Y:S01]  /*6820*/  FFMA R0, R41.reuse, R40, R0 ;  /* 0x0000002829007223 */ /* 0x040fe20000000000 */
[----:B------:R-:W-:Y:S02]  /*6830*/  HADD2.F32 R40, -RZ, R49.H1_H1 ;  /* 0x30000031ff287230 */ /* 0x000fe40000004100 */
[C---:B------:R-:W-:Y:S01]  /*6840*/  FFMA R2, R41.reuse, R43, R2 ;  /* 0x0000002b29027223 */ /* 0x040fe20000000002 */
[C---:B------:R-:W-:Y:S01]  /*6850*/  FFMA R3, R41.reuse, R42, R3 ;  /* 0x0000002a29037223 */ /* 0x040fe20000000003 */
[--C-:B------:R-:W-:Y:S02]  /*6860*/  HADD2.F32 R43, -RZ, R50.reuse.H0_H0 ;  /* 0x20000032ff2b7230 */ /* 0x100fe40000004100 */
[----:B------:R-:W-:Y:S01]  /*6870*/  FMUL R4, R38, R8 ;  /* 0x0000000826047220 */ /* 0x000fe20000400000 */
[----:B------:R-:W-:Y:S01]  /*6880*/  HADD2.F32 R42, -RZ, R50.H1_H1 ;  /* 0x30000032ff2a7230 */ /* 0x000fe20000004100 */
[----:B------:R-:W-:Y:S01]  /*6890*/  F2FP.F16.F32.PACK_AB R52, R2, R0 ;  /* 0x000000000234723e */ /* 0x000fe200000000ff */
[C---:B------:R-:W-:Y:S01]  /*68a0*/  FFMA R7, R41.reuse, R40, R7 ;  /* 0x0000002829077223 */ /* 0x040fe20000000007 */
[----:B------:R-:W-:Y:S01]  /*68b0*/  FFMA R4, R41, R43, R4 ;  /* 0x0000002b29047223 */ /* 0x000fe20000000004 */
[C---:B------:R-:W-:Y:S01]  /*68c0*/  FMUL R5, R38.reuse, R9 ;  /* 0x0000000926057220 */ /* 0x040fe20000400000 */
[C---:B------:R-:W-:Y:S01]  /*68d0*/  FMUL R6, R38.reuse, R10 ;  /* 0x0000000a26067220 */ /* 0x040fe20000400000 */
[----:B------:R-:W-:Y:S01]  /*68e0*/  HADD2.F32 R40, -RZ, R51.H1_H1 ;  /* 0x30000033ff287230 */ /* 0x000fe20000004100 */
[----:B------:R-:W-:Y:S01]  /*68f0*/  F2FP.F16.F32.PACK_AB R53, R7, R3 ;  /* 0x000000030735723e */ /* 0x000fe200000000ff */
[C---:B------:R-:W-:Y:S01]  /*6900*/  FFMA R5, R41.reuse, R42, R5 ;  /* 0x0000002a29057223 */ /* 0x040fe20000000005 */
[----:B------:R-:W-:Y:S01]  /*6910*/  FFMA R6, R41, R45, R6 ;  /* 0x0000002d29067223 */ /* 0x000fe20000000006 */
[C---:B------:R-:W-:Y:S01]  /*6920*/  FMUL R11, R38.reuse, R11 ;  /* 0x0000000b260b7220 */ /* 0x040fe20000400000 */
[--C-:B------:R-:W-:Y:S02]  /*6930*/  HADD2.F32 R43, -RZ, R56.reuse.H0_H0 ;  /* 0x20000038ff2b7230 */ /* 0x100fe40000004100 */
[C---:B------:R-:W-:Y:S01]  /*6940*/  FMUL R8, R38.reuse, R12 ;  /* 0x0000000c26087220 */ /* 0x040fe20000400000 */
[----:B------:R-:W-:Y:S01]  /*6950*/  F2FP.F16.F32.PACK_AB R54, R5, R4 ;  /* 0x000000040536723e */ /* 0x000fe200000000ff */
[C---:B------:R-:W-:Y:S01]  /*6960*/  FFMA R11, R41.reuse, R40, R11 ;  /* 0x00000028290b7223 */ /* 0x040fe2000000000b */
[----:B------:R-:W-:Y:S02]  /*6970*/  HADD2.F32 R40, -RZ, R56.H1_H1 ;  /* 0x30000038ff287230 */ /* 0x000fe40000004100 */
[----:B------:R-:W-:Y:S01]  /*6980*/  FFMA R8, R41, R43, R8 ;  /* 0x0000002b29087223 */ /* 0x000fe20000000008 */
[C---:B------:R-:W-:Y:S01]  /*6990*/  FMUL R9, R38.reuse, R13 ;  /* 0x0000000d26097220 */ /* 0x040fe20000400000 */
[--C-:B------:R-:W-:Y:S01]  /*69a0*/  HADD2.F32 R45, -RZ, R57.reuse.H0_H0 ;  /* 0x20000039ff2d7230 */ /* 0x100fe20000004100 */
[----:B------:R-:W-:Y:S01]  /*69b0*/  F2FP.F16.F32.PACK_AB R55, R11, R6 ;  /* 0x000000060b37723e */ /* 0x000fe200000000ff */
[C---:B------:R-:W-:Y:S01]  /*69c0*/  FMUL R10, R38.reuse, R14 ;  /* 0x0000000e260a7220 */ /* 0x040fe20000400000 */
[----:B------:R-:W-:Y:S02]  /*69d0*/  HADD2.F32 R42, -RZ, R57.H1_H1 ;  /* 0x30000039ff2a7230 */ /* 0x000fe40000004100 */
[C---:B------:R-:W-:Y:S01]  /*69e0*/  FFMA R9, R41.reuse, R40, R9 ;  /* 0x0000002829097223 */ /* 0x040fe20000000009 */
[C---:B------:R-:W-:Y:S01]  /*69f0*/  FMUL R15, R38.reuse, R15 ;  /* 0x0000000f260f7220 */ /* 0x040fe20000400000 */
[----:B------:R1:W-:Y:S01]  /*6a00*/  STSM.16.M88.4 [R98+0x400], R52 ;  /* 0x0004003462007844 */ /* 0x0003e20000000200 */
[----:B------:R-:W-:Y:S01]  /*6a10*/  FFMA R10, R41, R45, R10 ;  /* 0x0000002d290a7223 */ /* 0x000fe2000000000a */
[--C-:B------:R-:W-:Y:S01]  /*6a20*/  HADD2.F32 R40, -RZ, R58.reuse.H0_H0 ;  /* 0x2000003aff287230 */ /* 0x100fe20000004100 */
[----:B------:R-:W-:Y:S01]  /*6a30*/  F2FP.F16.F32.PACK_AB R68, R9, R8 ;  /* 0x000000080944723e */ /* 0x000fe200000000ff */
[----:B------:R-:W-:Y:S01]  /*6a40*/  FFMA R15, R41, R42, R15 ;  /* 0x0000002a290f7223 */ /* 0x000fe2000000000f */
[C---:B------:R-:W-:Y:S01]  /*6a50*/  FMUL R12, R38.reuse, R16 ;  /* 0x00000010260c7220 */ /* 0x040fe20000400000 */
[----:B------:R-:W-:Y:S02]  /*6a60*/  HADD2.F32 R42, -RZ, R58.H1_H1 ;  /* 0x3000003aff2a7230 */ /* 0x000fe40000004100 */
[C---:B------:R-:W-:Y:S01]  /*6a70*/  FMUL R13, R38.reuse, R17 ;  /* 0x00000011260d7220 */ /* 0x040fe20000400000 */
[--C-:B------:R-:W-:Y:S01]  /*6a80*/  HADD2.F32 R43, -RZ, R59.reuse.H0_H0 ;  /* 0x2000003bff2b7230 */ /* 0x100fe20000004100 */
[----:B------:R-:W-:Y:S01]  /*6a90*/  F2FP.F16.F32.PACK_AB R69, R15, R10 ;  /* 0x0000000a0f45723e */ /* 0x000fe200000000ff */
[C---:B------:R-:W-:Y:S01]  /*6aa0*/  FFMA R12, R41.reuse, R40, R12 ;  /* 0x00000028290c7223 */ /* 0x040fe2000000000c */
[----:B------:R-:W-:Y:S01]  /*6ab0*/  FFMA R13, R41, R42, R13 ;  /* 0x0000002a290d7223 */ /* 0x000fe2000000000d */
[C---:B------:R-:W-:Y:S01]  /*6ac0*/  FMUL R14, R38.reuse, R18 ;  /* 0x00000012260e7220 */ /* 0x040fe20000400000 */
[----:B------:R-:W-:Y:S02]  /*6ad0*/  HADD2.F32 R40, -RZ, R59.H1_H1 ;  /* 0x3000003bff287230 */ /* 0x000fe40000004100 */
[C---:B------:R-:W-:Y:S01]  /*6ae0*/  FMUL R19, R38.reuse, R19 ;  /* 0x0000001326137220 */ /* 0x040fe20000400000 */
[C---:B------:R-:W-:Y:S01]  /*6af0*/  FMUL R16, R38.reuse, R20 ;  /* 0x0000001426107220 */ /* 0x040fe20000400000 */
[----:B------:R-:W-:Y:S01]  /*6b00*/  F2FP.F16.F32.PACK_AB R70, R13, R12 ;  /* 0x0000000c0d46723e */ /* 0x000fe200000000ff */
[C---:B------:R-:W-:Y:S01]  /*6b10*/  FFMA R14, R41.reuse, R43, R14 ;  /* 0x0000002b290e7223 */ /* 0x040fe2000000000e */
[--C-:B------:R-:W-:Y:S02]  /*6b20*/  HADD2.F32 R43, -RZ, R64.reuse.H0_H0 ;  /* 0x20000040ff2b7230 */ /* 0x100fe40000004100 */
[C---:B------:R-:W-:Y:S01]  /*6b30*/  FFMA R19, R41.reuse, R40, R19 ;  /* 0x0000002829137223 */ /* 0x040fe20000000013 */
[----:B------:R-:W-:Y:S02]  /*6b40*/  HADD2.F32 R42, -RZ, R64.H1_H1 ;  /* 0x30000040ff2a7230 */ /* 0x000fe40000004100 */
[C---:B------:R-:W-:Y:S01]  /*6b50*/  FMUL R17, R38.reuse, R21 ;  /* 0x0000001526117220 */ /* 0x040fe20000400000 */
[--C-:B------:R-:W-:Y:S02]  /*6b60*/  HADD2.F32 R45, -RZ, R65.reuse.H0_H0 ;  /* 0x20000041ff2d7230 */ /* 0x100fe40000004100 */
[----:B------:R-:W-:Y:S01]  /*6b70*/  FFMA R16, R41, R43, R16 ;  /* 0x0000002b29107223 */ /* 0x000fe20000000010 */
[----:B------:R-:W-:Y:S01]  /*6b80*/  F2FP.F16.F32.PACK_AB R71, R19, R14 ;  /* 0x0000000e1347723e */ /* 0x000fe200000000ff */
[----:B------:R-:W-:Y:S01]  /*6b90*/  FFMA R17, R41, R42, R17 ;  /* 0x0000002a29117223 */ /* 0x000fe20000000011 */
[C---:B------:R-:W-:Y:S01]  /*6ba0*/  FMUL R18, R38.reuse, R22 ;  /* 0x0000001626127220 */ /* 0x040fe20000400000 */
[----:B------:R-:W-:Y:S02]  /*6bb0*/  HADD2.F32 R40, -RZ, R65.H1_H1 ;  /* 0x30000041ff287230 */ /* 0x000fe40000004100 */
[C---:B------:R-:W-:Y:S01]  /*6bc0*/  FMUL R23, R38.reuse, R23 ;  /* 0x0000001726177220 */ /* 0x040fe20000400000 */
[----:B------:R1:W-:Y:S01]  /*6bd0*/  STSM.16.M88.4 [R97+0x400], R68 ;  /* 0x0004004461007844 */ /* 0x0003e20000000200 */
[----:B------:R-:W-:Y:S01]  /*6be0*/  F2FP.F16.F32.PACK_AB R104, R17, R16 ;  /* 0x000000101168723e */ /* 0x000fe200000000ff */
[C---:B------:R-:W-:Y:S01]  /*6bf0*/  FFMA R18, R41.reuse, R45, R18 ;  /* 0x0000002d29127223 */ /* 0x040fe20000000012 */
[----:B------:R-:W-:Y:S01]  /*6c00*/  FFMA R23, R41, R40, R23 ;  /* 0x0000002829177223 */ /* 0x000fe20000000017 */
[--C-:B------:R-:W-:Y:S02]  /*6c10*/  HADD2.F32 R43, -RZ, R66.reuse.H0_H0 ;  /* 0x20000042ff2b7230 */ /* 0x100fe40000004100 */
[C---:B------:R-:W-:Y:S01]  /*6c20*/  FMUL R20, R38.reuse, R24 ;  /* 0x0000001826147220 */ /* 0x040fe20000400000 */
[----:B------:R-:W-:Y:S02]  /*6c30*/  HADD2.F32 R40, -RZ, R66.H1_H1 ;  /* 0x30000042ff287230 */ /* 0x000fe40000004100 */
[C---:B------:R-:W-:Y:S01]  /*6c40*/  FMUL R21, R38.reuse, R25 ;  /* 0x0000001926157220 */ /* 0x040fe20000400000 */
[--C-:B------:R-:W-:Y:S01]  /*6c50*/  HADD2.F32 R45, -RZ, R67.reuse.H0_H0 ;  /* 0x20000043ff2d7230 */ /* 0x100fe20000004100 */
[----:B------:R-:W-:Y:S01]  /*6c60*/  F2FP.F16.F32.PACK_AB R105, R23, R18 ;  /* 0x000000121769723e */ /* 0x000fe200000000ff */
[C---:B------:R-:W-:Y:S01]  /*6c70*/  FFMA R20, R41.reuse, R43, R20 ;  /* 0x0000002b29147223 */ /* 0x040fe20000000014 */
[C---:B------:R-:W-:Y:S01]  /*6c80*/  FFMA R21, R41.reuse, R40, R21 ;  /* 0x0000002829157223 */ /* 0x040fe20000000015 */
[C---:B------:R-:W-:Y:S01]  /*6c90*/  FMUL R22, R38.reuse, R26 ;  /* 0x0000001a26167220 */ /* 0x040fe20000400000 */
[----:B------:R-:W-:Y:S02]  /*6ca0*/  HADD2.F32 R42, -RZ, R67.H1_H1 ;  /* 0x30000043ff2a7230 */ /* 0x000fe40000004100 */
[C---:B------:R-:W-:Y:S01]  /*6cb0*/  FMUL R27, R38.reuse, R27 ;  /* 0x0000001b261b7220 */ /* 0x040fe20000400000 */
[--C-:B------:R-:W-:Y:S02]  /*6cc0*/  HADD2.F32 R40, -RZ, R72.reuse.H0_H0 ;  /* 0x20000048ff287230 */ /* 0x100fe40000004100 */
[C---:B------:R-:W-:Y:S01]  /*6cd0*/  FFMA R22, R41.reuse, R45, R22 ;  /* 0x0000002d29167223 */ /* 0x040fe20000000016 */
[C---:B------:R-:W-:Y:S01]  /*6ce0*/  FMUL R24, R38.reuse, R28 ;  /* 0x0000001c26187220 */ /* 0x040fe20000400000 */
[C---:B------:R-:W-:Y:S01]  /*6cf0*/  FFMA R27, R41.reuse, R42, R27 ;  /* 0x0000002a291b7223 */ /* 0x040fe2000000001b */
[----:B------:R-:W-:Y:S02]  /*6d00*/  HADD2.F32 R42, -RZ, R72.H1_H1 ;  /* 0x30000048ff2a7230 */ /* 0x000fe40000004100 */
[C---:B------:R-:W-:Y:S01]  /*6d10*/  FMUL R25, R38.reuse, R29 ;  /* 0x0000001d26197220 */ /* 0x040fe20000400000 */
[--C-:B------:R-:W-:Y:S02]  /*6d20*/  HADD2.F32 R43, -RZ, R73.reuse.H0_H0 ;  /* 0x20000049ff2b7230 */ /* 0x100fe40000004100 */
[C---:B------:R-:W-:Y:S01]  /*6d30*/  FMUL R26, R38.reuse, R30 ;  /* 0x0000001e261a7220 */ /* 0x040fe20000400000 */
[C---:B------:R-:W-:Y:S01]  /*6d40*/  FFMA R24, R41.reuse, R40, R24 ;  /* 0x0000002829187223 */ /* 0x040fe20000000018 */
[----:B------:R-:W-:Y:S02]  /*6d50*/  HADD2.F32 R40, -RZ, R73.H1_H1 ;  /* 0x30000049ff287230 */ /* 0x000fe40000004100 */
[C---:B------:R-:W-:Y:S01]  /*6d60*/  FFMA R25, R41.reuse, R42, R25 ;  /* 0x0000002a29197223 */ /* 0x040fe20000000019 */
[C---:B------:R-:W-:Y:S01]  /*6d70*/  FMUL R31, R38.reuse, R31 ;  /* 0x0000001f261f7220 */ /* 0x040fe20000400000 */
[C---:B------:R-:W-:Y:S01]  /*6d80*/  FFMA R26, R41.reuse, R43, R26 ;  /* 0x0000002b291a7223 */ /* 0x040fe2000000001a */
[--C-:B------:R-:W-:Y:S02]  /*6d90*/  HADD2.F32 R43, -RZ, R74.reuse.H0_H0 ;  /* 0x2000004aff2b7230 */ /* 0x100fe40000004100 */
[C---:B------:R-:W-:Y:S01]  /*6da0*/  FMUL R28, R38.reuse, R32 ;  /* 0x00000020261c7220 */ /* 0x040fe20000400000 */
[----:B------:R-:W-:Y:S02]  /*6db0*/  HADD2.F32 R42, -RZ, R74.H1_H1 ;  /* 0x3000004aff2a7230 */ /* 0x000fe40000004100 */
[C---:B------:R-:W-:Y:S01]  /*6dc0*/  FFMA R31, R41.reuse, R40, R31 ;  /* 0x00000028291f7223 */ /* 0x040fe2000000001f */
[C---:B------:R-:W-:Y:S01]  /*6dd0*/  FMUL R29, R38.reuse, R33 ;  /* 0x00000021261d7220 */ /* 0x040fe20000400000 */
[--C-:B------:R-:W-:Y:S02]  /*6de0*/  HADD2.F32 R45, -RZ, R75.reuse.H0_H0 ;  /* 0x2000004bff2d7230 */ /* 0x100fe40000004100 */
[C---:B------:R-:W-:Y:S01]  /*6df0*/  FMUL R30, R38.reuse, R34 ;  /* 0x00000022261e7220 */ /* 0x040fe20000400000 */
[----:B------:R-:W-:Y:S02]  /*6e00*/  HADD2.F32 R40, -RZ, R75.H1_H1 ;  /* 0x3000004bff287230 */ /* 0x000fe40000004100 */
[----:B------:R-:W-:Y:S01]  /*6e10*/  FMUL R35, R38, R35 ;  /* 0x0000002326237220 */ /* 0x000fe20000400000 */
[C---:B------:R-:W-:Y:S01]  /*6e20*/  FFMA R28, R41.reuse, R43, R28 ;  /* 0x0000002b291c7223 */ /* 0x040fe2000000001c */
[C---:B------:R-:W-:Y:S01]  /*6e30*/  FFMA R29, R41.reuse, R42, R29 ;  /* 0x0000002a291d7223 */ /* 0x040fe2000000001d */
[C---:B------:R-:W-:Y:S01]  /*6e40*/  FFMA R30, R41.reuse, R45, R30 ;  /* 0x0000002d291e7223 */ /* 0x040fe2000000001e */
[----:B------:R-:W-:Y:S01]  /*6e50*/  FFMA R35, R41, R40, R35 ;  /* 0x0000002829237223 */ /* 0x000fe20000000023 */
[----:B------:R-:W-:Y:S02]  /*6e60*/  F2FP.F16.F32.PACK_AB R106, R21, R20 ;  /* 0x00000014156a723e */ /* 0x000fe400000000ff */
[----:B------:R-:W-:Y:S02]  /*6e70*/  F2FP.F16.F32.PACK_AB R107, R27, R22 ;  /* 0x000000161b6b723e */ /* 0x000fe400000000ff */
[----:B------:R-:W-:Y:S02]  /*6e80*/  F2FP.F16.F32.PACK_AB R108, R25, R24 ;  /* 0x00000018196c723e */ /* 0x000fe400000000ff */
[----:B------:R-:W-:Y:S01]  /*6e90*/  F2FP.F16.F32.PACK_AB R109, R31, R26 ;  /* 0x0000001a1f6d723e */ /* 0x000fe200000000ff */
[----:B------:R1:W-:Y:S01]  /*6ea0*/  STSM.16.M88.4 [R100], R104 ;  /* 0x0000006864007844 */ /* 0x0003e20000000200 */
[----:B------:R-:W-:Y:S02]  /*6eb0*/  F2FP.F16.F32.PACK_AB R110, R29, R28 ;  /* 0x0000001c1d6e723e */ /* 0x000fe400000000ff */
[----:B------:R-:W-:Y:S05]  /*6ec0*/  F2FP.F16.F32.PACK_AB R111, R35, R30 ;  /* 0x0000001e236f723e */ /* 0x000fea00000000ff */
[----:B------:R1:W-:Y:S01]  /*6ed0*/  STSM.16.M88.4 [R101], R108 ;  /* 0x0000006c65007844 */ /* 0x0003e20000000200 */
[----:B------:R-:W-:Y:S01]  /*6ee0*/  @!PT LDS RZ, [RZ] ;  /* 0x00000000fffff984 */ /* 0x000fe20000000800 */
[----:B------:R-:W-:Y:S01]  /*6ef0*/  @!PT LDS RZ, [RZ] ;  /* 0x00000000fffff984 */ /* 0x000fe20000000800 */
[----:B------:R-:W-:Y:S01]  /*6f00*/  @!PT LDS RZ, [RZ] ;  /* 0x00000000fffff984 */ /* 0x000fe20000000800 */
[----:B------:R-:W-:Y:S01]  /*6f10*/  @!PT LDS RZ, [RZ] ;  /* 0x00000000fffff984 */ /* 0x000fe20000000800 */
[----:B------:R2:W-:Y:S07]  /*6f20*/  MEMBAR.ALL.CTA ;  /* 0x0000000000007992 */ /* 0x0005ee0000008000 */
[----:B--2---:R-:W2:Y:S02]  /*6f30*/  FENCE.VIEW.ASYNC.S ;  /* 0x00000000000073c6 */ /* 0x004ea40000000000 */
[----:B--2---:R-:W-:Y:S06]  /*6f40*/  BAR.SYNC.DEFER_BLOCKING 0x1, 0x80 ;  /* 0x0042000000007b1d */ /* 0x004fec0000010000 */
[----:B------:R-:W-:Y:S05]  /*6f50*/  @P0 BRA `(.L_x_104) ;  /* 0x0000000000280947 */ /* 0x000fea0003800000 */
[----:B------:R-:W2:Y:S01]  /*6f60*/  LDCU.64 UR6, c[0x0][0x348] ;  /* 0x00006900ff0677ac */ /* 0x000ea20008000a00 */
[----:B------:R-:W-:Y:S01]  /*6f70*/  UIADD3 UR4, UPT, UPT, UR44, 0x400, URZ ;  /* 0x000004002c047890 */ /* 0x000fe2000fffe0ff */
[----:B------:R-:W-:Y:S05]  /*6f80*/  UMOV UR51, UR36 ;  /* 0x0000002400337c82 */ /* 0x000fea0008000000 */
[----:B------:R-:W-:Y:S04]  /*6f90*/  MOV R85, UR4 ;  /* 0x0000000400557c02 */ /* 0x000fe80008000f00 */
[----:B------:R-:W-:Y:S01]  /*6fa0*/  R2UR UR48, R85 ;  /* 0x00000000553072ca */ /* 0x000fe200000e0000 */
[----:B--2---:R-:W-:Y:S04]  /*6fb0*/  UIADD3 UR4, UP0, UPT, UR6, 0x680, URZ ;  /* 0x0000068006047890 */ /* 0x004fe8000ff1e0ff */
[----:B------:R-:W-:Y:S09]  /*6fc0*/  UIADD3.X UR5, UPT, UPT, URZ, UR7, URZ, UP0, !UPT ;  /* 0x00000007ff057290 */ /* 0x000ff200087fe4ff */
[----:B------:R2:W-:Y:S01]  /*6fd0*/  UTMASTG.3D [UR48], [UR4] ;  /* 0x00000030040073b5 */ /* 0x0005e20008010000 */
[----:B------:R0:W-:Y:S01]  /*6fe0*/  UTMACMDFLUSH ;  /* 0x00000000000079b7 */ /* 0x0001e20000000000 */
[----:B--2---:R-:W-:Y:S04]  /*6ff0*/  DEPBAR.LE SB0, 0x1 ;  /* 0x000080400000791a */ /* 0x004fe80000000000 */
.L_x_104:
[----:B------:R-:W-:Y:S05]  /*7000*/  BSYNC.RECONVERGENT B0 ;  /* 0x0000000000007941 */ /* 0x000fea0003800200 */
.L_x_103:
[----:B------:R-:W-:Y:S01]  /*7010*/  BAR.SYNC.DEFER_BLOCKING 0x1, 0x80 ;  /* 0x0042000000007b1d */ /* 0x000fe20000010000 */
[----:B------:R-:W-:Y:S01]  /*7020*/  ISETP.NE.AND P1, PT, R96, RZ, PT ;  /* 0x000000ff6000720c */ /* 0x000fe20003f25270 */
[----:B------:R-:W-:Y:S01]  /*7030*/  UISETP.NE.AND UP0, UPT, UR52, URZ, UPT ;  /* 0x000000ff3400728c */ /* 0x000fe2000bf05270 */
[----:B------:R-:W-:Y:S11]  /*7040*/  LEA R3, R46, UR44, 0x3 ;  /* 0x0000002c2e037c11 */ /* 0x000ff6000f8e18ff */
[----:B------:R-:W-:Y:S01]  /*7050*/  @P1 SHF.L.U32 R2, R90, 0x1f, RZ ;  /* 0x0000001f5a021819 */ /* 0x000fe200000006ff */
[----:B------:R-:W-:Y:S06]  /*7060*/  BRA.U !UP0, `(.L_x_105) ;  /* 0x0000000108247547 */ /* 0x000fec000b800000 */
[----:B------:R-:W-:Y:S01]  /*7070*/  IMAD.U32 R5, RZ, RZ, UR46 ;  /* 0x0000002eff057e24 */ /* 0x000fe2000f8e00ff */
[----:B------:R-:W-:Y:S01]  /*7080*/  MOV R0, UR47 ;  /* 0x0000002f00007c02 */ /* 0x000fe20008000f00 */
[----:B------:R-:W-:Y:S03]  /*7090*/  UIADD3 UR4, UPT, UPT, UR46, 0x1, URZ ;  /* 0x000000012e047890 */ /* 0x000fe6000fffe0ff */
[----:B------:R-:W-:Y:S01]  /*70a0*/  @P1 LEA R5, R5, UR44, 0x3 ;  /* 0x0000002c05051c11 */ /* 0x000fe2000f8e18ff */
[----:B------:R-:W-:Y:S04]  /*70b0*/  UISETP.NE.AND UP0, UPT, UR4, 0x4, UPT ;  /* 0x000000040400788c */ /* 0x000fe8000bf05270 */
[----:B------:R-:W-:Y:S01]  /*70c0*/  @P1 VIADD R5, R5, 0x40 ;  /* 0x0000004005051836 */ /* 0x000fe20000000000 */
[----:B------:R-:W-:Y:S04]  /*70d0*/  USEL UR46, UR4, URZ, UP0 ;  /* 0x000000ff042e7287 */ /* 0x000fe80008000000 */
[----:B------:R-:W-:Y:S04]  /*70e0*/  @P1 PRMT R0, R0, 0x654, R5 ;  /* 0x0000065400001816 */ /* 0x000fe80000000005 */
[----:B------:R2:W-:Y:S04]  /*70f0*/  @P1 SYNCS.ARRIVE.TRANS64.RED.A1T0 RZ, [R0+URZ], RZ ;  /* 0x000000ff00ff19a7 */ /* 0x0005e800081004ff */
.L_x_105:
[----:B------:R-:W3:Y:S01]  /*7100*/  @P1 SYNCS.PHASECHK.TRANS64.TRYWAIT P0, [R3+URZ+0x20], R2 ;  /* 0x00002002030015a7 */ /* 0x000ee200080011ff */
[----:B------:R-:W-:Y:S01]  /*7110*/  BSSY B1, `(.L_x_106) ;  /* 0x0000017000017945 */ /* 0x000fe20003800000 */
[----:B---3--:R-:W-:Y:S03]  /*7120*/  @P1 SEL R60, RZ, 0x1, !P0 ;  /* 0x00000001ff3c1807 */ /* 0x008fe60004000000 */
[----:B------:R-:W-:Y:S05]  /*7130*/  @!P1 BRA `(.L_x_107) ;  /* 0x0000000000509947 */ /* 0x000fea0003800000 */
[----:B------:R-:W-:Y:S01]  /*7140*/  ISETP.NE.AND P1, PT, R61, RZ, PT ;  /* 0x000000ff3d00720c */ /* 0x000fe20003f25270 */
[----:B------:R-:W-:Y:S01]  /*7150*/  BSSY B0, `(.L_x_108) ;  /* 0x000000a000007945 */ /* 0x000fe20003800000 */
[----:B------:R-:W-:Y:S11]  /*7160*/  ISETP.NE.AND P0, PT, R60, RZ, PT ;  /* 0x000000ff3c00720c */ /* 0x000ff60003f05270 */
[----:B------:R-:W-:Y:S04]  /*7170*/  @P1 IMAD R5, R46, 0x2000, R47 ;  /* 0x000020002e051824 */ /* 0x000fe800078e022f */
[----:B------:R-:W-:Y:S05]  /*7180*/  @P1 VIADD R4, R5, UR44 ;  /* 0x0000002c05041c36 */ /* 0x000fea0008000000 */
[----:B------:R-:W-:Y:S01]  /*7190*/  @P1 IADD3 R2, PT, PT, R62, R4, RZ ;  /* 0x000000043e021210 */ /* 0x000fe20007ffe0ff */
[----:B------:R-:W-:Y:S01]  /*71a0*/  @P1 IMAD.IADD R4, R91, 0x1, R4 ;  /* 0x000000015b041824 */ /* 0x000fe200078e0204 */
[----:B------:R-:W-:Y:S06]  /*71b0*/  @P0 BRA `(.L_x_109) ;  /* 0x00000000000c0947 */ /* 0x000fec0003800000 */
[----:B--2---:R-:W-:Y:S04]  /*71c0*/  SHF.L.U32 R0, R90, 0x1f, RZ ;  /* 0x0000001f5a007819 */ /* 0x004fe800000006ff */
[----:B------:R-:W2:Y:S02]  /*71d0*/  SYNCS.PHASECHK.TRANS64.TRYWAIT P0, [R3+URZ+0x20], R0 ;  /* 0x00002000030075a7 */ /* 0x000ea400080011ff */
[----:B--2---:R-:W-:Y:S05]  /*71e0*/  @!P0 BRA `(.L_x_110) ;  /* 0x0000003000588947 */ /* 0x004fea0003800000 */
.L_x_109:
[----:B------:R-:W-:Y:S05]  /*71f0*/  BSYNC B0 ;  /* 0x0000000000007941 */ /* 0x000fea0003800000 */
.L_x_108:
[----:B------:R-:W-:Y:S02]  /*7200*/  ISETP.NE.AND P0, PT, R61, RZ, PT ;  /* 0x000000ff3d00720c */ /* 0x000fe40003f05270 */
[----:B------:R-:W-:Y:S11]  /*7210*/  IADD3 R46, PT, PT, R46, 0x1, RZ ;  /* 0x000000012e2e7810 */ /* 0x000ff60007ffe0ff */
[----:B--2---:R-:W-:Y:S01]  /*7220*/  @P0 IMAD.IADD R0, R91, 0x1, R2 ;  /* 0x000000015b000824 */ /* 0x004fe200078e0202 */
[----:B------:R-:W-:Y:S05]  /*7230*/  @P0 WARPSYNC.ALL ;  /* 0x0000000000000948 */ /* 0x000fea0003800000 */
[----:B------:R3:W4:Y:S04]  /*7240*/  @P0 LDSM.16.M88.4 R48, [R5+UR44+0x400] ;  /* 0x0004002c0530083b */ /* 0x0007280008000200 */
[----:B------:R3:W2:Y:S04]  /*7250*/  @P0 LDSM.16.M88.4 R56, [R4+0x400] ;  /* 0x000400000438083b */ /* 0x0006a80000000200 */
[----:B------:R3:W1:Y:S04]  /*7260*/  @P0 LDSM.16.M88.4 R64, [R2+0x400] ;  /* 0x000400000240083b */ /* 0x0006680000000200 */
[----:B------:R3:W1:Y:S02]  /*7270*/  @P0 LDSM.16.M88.4 R72, [R0+0x400] ;  /* 0x000400000048083b */ /* 0x0006640000000200 */
.L_x_107:
[----:B------:R-:W-:Y:S05]  /*7280*/  BSYNC B1 ;  /* 0x0000000000017941 */ /* 0x000fea0003800000 */
.L_x_106:
[----:B------:R-:W-:Y:S05]  /*7290*/  VIADD R3, R39, 0x40 ;  /* 0x0000004027037836 */ /* 0x000fea0000000000 */
[----:B------:R-:W-:Y:S04]  /*72a0*/  SHF.R.U32.HI R3, RZ, 0x15, R3 ;  /* 0x00000015ff037819 */ /* 0x000fe80000011603 */
[----:B------:R-:W-:Y:S11]  /*72b0*/  LOP3.LUT P0, RZ, R3, 0x3, R82, 0x48, !PT ;  /* 0x0000000303ff7812 */ /* 0x000ff60007804852 */
[----:B------:R-:W-:Y:S02]  /*72c0*/  @!UPT UIADD3 URZ, UPT, UPT, URZ, URZ, URZ ;  /* 0x000000fffffff290 */ /* 0x000fe4000fffe0ff */
[----:B------:R-:W-:Y:S05]  /*72d0*/  @!P0 BRA `(.L_x_111) ;  /* 0x0000000000408947 */ /* 0x000fea0003800000 */
[----:B------:R-:W5:Y:S01]  /*72e0*/  LDCU.64 UR8, c[0x4][0x70] ;  /* 0x01000e00ff0877ac */ /* 0x000f620008000a00 */
[----:B------:R-:W-:Y:S01]  /*72f0*/  MOV R3, 0x0 ;  /* 0x0000000000037802 */ /* 0x000fe20000000f00 */
[----:B------:R-:W-:Y:S02]  /*7300*/  HFMA2 R12, -RZ, RZ, 0, 5.9604644775390625e-08 ;  /* 0x00000001ff0c7431 */ /* 0x000fe400000001ff */
[----:B------:R-:W-:Y:S02]  /*7310*/  IMAD.MOV.U32 R8, RZ, RZ, 0x192 ;  /* 0x00000192ff087424 */ /* 0x000fe400078e00ff */
[----:B------:R-:W-:Y:S01]  /*7320*/  IMAD.MOV.U32 R13, RZ, RZ, RZ ;  /* 0x000000ffff0d7224 */ /* 0x000fe200078e00ff */
[----:B------:R-:W2:Y:S01]  /*7330*/  LDCU.64 UR6, c[0x4][0x78] ;  /* 0x01000f00ff0677ac */ /* 0x000ea20008000a00 */
[----:B---3--:R-:W3:Y:S01]  /*7340*/  LDC.64 R2, c[0x4][R3] ;  /* 0x0100000003027b82 */ /* 0x008ee20000000a00 */
[----:B------:R-:W4:Y:S01]  /*7350*/  LDCU.64 UR4, c[0x4][0x10] ;  /* 0x01000200ff0477ac */ /* 0x000f220008000a00 */
[----:B-----5:R-:W-:Y:S01]  /*7360*/  MOV R5, UR9 ;  /* 0x0000000900057c02 */ /* 0x020fe20008000f00 */
[----:B------:R-:W-:Y:S01]  /*7370*/  IMAD.U32 R4, RZ, RZ, UR8 ;  /* 0x00000008ff047e24 */ /* 0x000fe2000f8e00ff */
[----:B--2---:R-:W-:Y:S01]  /*7380*/  MOV R7, UR7 ;  /* 0x0000000700077c02 */ /* 0x004fe20008000f00 */
[----:B------:R-:W-:Y:S01]  /*7390*/  IMAD.U32 R6, RZ, RZ, UR6 ;  /* 0x00000006ff067e24 */ /* 0x000fe2000f8e00ff */
[----:B----4-:R-:W-:Y:S01]  /*73a0*/  MOV R11, UR5 ;  /* 0x00000005000b7c02 */ /* 0x010fe20008000f00 */
[----:B------:R-:W-:Y:S02]  /*73b0*/  IMAD.U32 R10, RZ, RZ, UR4 ;  /* 0x00000004ff0a7e24 */ /* 0x000fe4000f8e00ff */
[----:B------:R-:W-:Y:S07]  /*73c0*/  LEPC R20, `(.L_x_111) ;  /* 0x000000001014794e */ /* 0x000fee0000000000 */
[----:B-1-3--:R-:W-:Y:S05]  /*73d0*/  CALL.ABS.NOINC R2 ;  /* 0x0000000002007343 */ /* 0x00afea0003c00000 */
.L_x_111:
[----:B------:R-:W-:Y:S05]  /*73e0*/  WARPSYNC.ALL ;  /* 0x0000000000007948 */ /* 0x000fea0003800000 */
[----:B------:R-:W-:Y:S01]  /*73f0*/  R2UR UR4, R39 ;  /* 0x00000000270472ca */ /* 0x000fe200000e0000 */
[--C-:B----4-:R-:W-:Y:S01]  /*7400*/  HADD2.F32 R40, -RZ, R48.reuse.H0_H0 ;  /* 0x20000030ff287230 */ /* 0x110fe20000004100 */
[----:B------:R-:W-:Y:S01]  /*7410*/  ISETP.NE.AND P6, PT, R96, RZ, PT ;  /* 0x000000ff6000720c */ /* 0x000fe20003fc5270 */
[----:B------:R-:W-:Y:S01]  /*7420*/  HADD2.F32 R43, -RZ, R48.H1_H1 ;  /* 0x30000030ff2b7230 */ /* 0x000fe20000004100 */
[----:B-1----:R-:W-:Y:S01]  /*7430*/  MOV R52, UR46 ;  /* 0x0000002e00347c02 */ /* 0x002fe20008000f00 */
[----:B------:R-:W-:Y:S01]  /*7440*/  HADD2.F32 R42, -RZ, R49.H1_H1 ;  /* 0x30000031ff2a7230 */ /* 0x000fe20000004100 */
[----:B------:R-:W-:Y:S01]  /*7450*/  MOV R63, UR47 ;  /* 0x0000002f003f7c02 */ /* 0x000fe20008000f00 */
[----:B------:R-:W-:Y:S01]  /*7460*/  HADD2.F32 R45, -RZ, R51.H0_H0 ;  /* 0x20000033ff2d7230 */ /* 0x000fe20000004100 */
[----:B------:R-:W-:Y:S01]  /*7470*/  ISETP.NE.AND P0, PT, R93, RZ, PT ;  /* 0x000000ff5d00720c */ /* 0x000fe20003f05270 */
[----:B------:R-:W-:Y:S01]  /*7480*/  HADD2.F32 R44, -RZ, R75.H1_H1 ;  /* 0x3000004bff2c7230 */ /* 0x000fe20000004100 */
[----:B------:R-:W-:Y:S01]  /*7490*/  BSSY.RECONVERGENT B0, `(.L_x_112) ;  /* 0x0000088000007945 */ /* 0x000fe20003800200 */
[----:B------:R-:W-:Y:S02]  /*74a0*/  LEA R102, R46, UR44, 0x3 ;  /* 0x0000002c2e667c11 */ /* 0x000fe4000f8e18ff */
[----:B---3--:R-:W2:Y:S02]  /*74b0*/  LDTM.16dp256bit.x8 R4, tmem[UR4+0x40] ;  /* 0x00004004000479ee */ /* 0x008ea400081a0000 */
[----:B------:R-:W-:Y:S02]  /*74c0*/  @P6 LEA R52, R52, UR44, 0x3 ;  /* 0x0000002c34346c11 */ /* 0x000fe4000f8e18ff */
[----:B------:R-:W-:Y:S02]  /*74d0*/  @P6 SHF.L.U32 R103, R90, 0x1f, RZ ;  /* 0x0000001f5a676819 */ /* 0x000fe400000006ff */
[----:B------:R-:W-:Y:S04]  /*74e0*/  @P6 IADD3 R52, PT, PT, R52, 0x40, RZ ;  /* 0x0000004034346810 */ /* 0x000fe80007ffe0ff */
[----:B------:R-:W-:Y:S01]  /*74f0*/  @P6 PRMT R63, R63, 0x654, R52 ;  /* 0x000006543f3f6816 */ /* 0x000fe20000000034 */
[C---:B--2---:R-:W-:Y:S01]  /*7500*/  FMUL R0, R38.reuse, R4 ;  /* 0x0000000426007220 */ /* 0x044fe20000400000 */
[C---:B------:R-:W-:Y:S01]  /*7510*/  FMUL R2, R38.reuse, R5 ;  /* 0x0000000526027220 */ /* 0x040fe20000400000 */
[C---:B------:R-:W-:Y:S01]  /*7520*/  FMUL R3, R38.reuse, R6 ;  /* 0x0000000626037220 */ /* 0x040fe20000400000 */
[C---:B------:R-:W-:Y:S01]  /*7530*/  FMUL R7, R38.reuse, R7 ;  /* 0x0000000726077220 */ /* 0x040fe20000400000 */
[C---:B------:R-:W-:Y:S01]  /*7540*/  FFMA R0, R41.reuse, R40, R0 ;  /* 0x0000002829007223 */ /* 0x040fe20000000000 */
[----:B------:R-:W-:Y:S02]  /*7550*/  HADD2.F32 R40, -RZ, R49.H0_H0 ;  /* 0x20000031ff287230 */ /* 0x000fe40000004100 */
[C---:B------:R-:W-:Y:S01]  /*7560*/  FFMA R2, R41.reuse, R43, R2 ;  /* 0x0000002b29027223 */ /* 0x040fe20000000002 */
[--C-:B------:R-:W-:Y:S02]  /*7570*/  HADD2.F32 R43, -RZ, R50.reuse.H0_H0 ;  /* 0x20000032ff2b7230 */ /* 0x100fe40000004100 */
[C---:B------:R-:W-:Y:S01]  /*7580*/  FMUL R4, R38.reuse, R8 ;  /* 0x0000000826047220 */ /* 0x040fe20000400000 */
[----:B------:R-:W-:Y:S01]  /*7590*/  FMUL R5, R38, R9 ;  /* 0x0000000926057220 */ /* 0x000fe20000400000 */
[C---:B------:R-:W-:Y:S01]  /*75a0*/  FFMA R3, R41.reuse, R40, R3 ;  /* 0x0000002829037223 */ /* 0x040fe20000000003 */
[----:B------:R-:W-:Y:S01]  /*75b0*/  HADD2.F32 R40, -RZ, R50.H1_H1 ;  /* 0x30000032ff287230 */ /* 0x000fe20000004100 */
[----:B------:R-:W-:Y:S01]  /*75c0*/  F2FP.F16.F32.PACK_AB R52, R2, R0 ;  /* 0x000000000234723e */ /* 0x000fe200000000ff */
[C---:B------:R-:W-:Y:S01]  /*75d0*/  FFMA R7, R41.reuse, R42, R7 ;  /* 0x0000002a29077223 */ /* 0x040fe20000000007 */
[C---:B------:R-:W-:Y:S01]  /*75e0*/  FFMA R4, R41.reuse, R43, R4 ;  /* 0x0000002b29047223 */ /* 0x040fe20000000004 */
[C---:B------:R-:W-:Y:S01]  /*75f0*/  FMUL R6, R38.reuse, R10 ;  /* 0x0000000a26067220 */ /* 0x040fe20000400000 */
[----:B------:R-:W-:Y:S02]  /*7600*/  HADD2.F32 R42, -RZ, R51.H1_H1 ;  /* 0x30000033ff2a7230 */ /* 0x000fe40000004100 */
[----:B------:R-:W-:Y:S01]  /*7610*/  FFMA R5, R41, R40, R5 ;  /* 0x0000002829057223 */ /* 0x000fe20000000005 */
[----:B------:R-:W-:Y:S01]  /*7620*/  F2FP.F16.F32.PACK_AB R53, R7, R3 ;  /* 0x000000030735723e */ /* 0x000fe200000000ff */
[----:B------:R-:W-:Y:S01]  /*7630*/  FFMA R6, R41, R45, R6 ;  /* 0x0000002d29067223 */ /* 0x000fe20000000006 */
[C---:B------:R-:W-:Y:S01]  /*7640*/  FMUL R11, R38.reuse, R11 ;  /* 0x0000000b260b7220 */ /* 0x040fe20000400000 */
[--C-:B------:R-:W-:Y:S01]  /*7650*/  HADD2.F32 R40, -RZ, R56.reuse.H0_H0 ;  /* 0x20000038ff287230 */ /* 0x100fe20000004100 */
[----:B------:R-:W-:Y:S01]  /*7660*/  F2FP.F16.F32.PACK_AB R54, R5, R4 ;  /* 0x000000040536723e */ /* 0x000fe200000000ff */
[C---:B------:R-:W-:Y:S01]  /*7670*/  FMUL R8, R38.reuse, R12 ;  /* 0x0000000c26087220 */ /* 0x040fe20000400000 */
        /* <DEDUP_REMOVED lines=13> */
[--C-:B------:R-:W-:Y:S02]  /*7750*/  HADD2.F32 R43, -RZ, R58.reuse.H0_H0 ;  /* 0x2000003aff2b7230 */ /* 0x100fe40000004100 */
        /* <DEDUP_REMOVED lines=23> */
[----:B------:R-:W-:Y:S01]  /*78d0*/  HADD2.F32 R42, -RZ, R65.H1_H1 ;  /* 0x30000041ff2a7230 */ /* 0x000fe20000004100 */
[----:B------:R1:W-:Y:S01]  /*78e0*/  STSM.16.M88.4 [R97+0x2400], R68 ;  /* 0x0024004461007844 */ /* 0x0003e20000000200 */
[C---:B------:R-:W-:Y:S01]  /*78f0*/  FMUL R23, R38.reuse, R23 ;  /* 0x0000001726177220 */ /* 0x040fe20000400000 */
        /* <DEDUP_REMOVED lines=14> */
[C---:B------:R-:W-:Y:S01]  /*79e0*/  FMUL R24, R38.reuse, R28 ;  /* 0x0000001c26187220 */ /* 0x040fe20000400000 */
[C---:B------:R-:W-:Y:S01]  /*79f0*/  FFMA R22, R41.reuse, R43, R22 ;  /* 0x0000002b29167223 */ /* 0x040fe20000000016 */
[--C-:B------:R-:W-:Y:S02]  /*7a00*/  HADD2.F32 R43, -RZ, R72.reuse.H0_H0 ;  /* 0x20000048ff2b7230 */ /* 0x100fe40000004100 */
[C---:B------:R-:W-:Y:S01]  /*7a10*/  FMUL R25, R38.reuse, R29 ;  /* 0x0000001d26197220 */ /* 0x040fe20000400000 */
[----:B------:R-:W-:Y:S02]  /*7a20*/  HADD2.F32 R42, -RZ, R72.H1_H1 ;  /* 0x30000048ff2a7230 */ /* 0x000fe40000004100 */
[C---:B------:R-:W-:Y:S01]  /*7a30*/  FMUL R26, R38.reuse, R30 ;  /* 0x0000001e261a7220 */ /* 0x040fe20000400000 */
[--C-:B------:R-:W-:Y:S02]  /*7a40*/  HADD2.F32 R45, -RZ, R73.reuse.H0_H0 ;  /* 0x20000049ff2d7230 */ /* 0x100fe40000004100 */
[C---:B------:R-:W-:Y:S01]  /*7a50*/  FFMA R27, R41.reuse, R40, R27 ;  /* 0x00000028291b7223 */ /* 0x040fe2000000001b */
[C---:B------:R-:W-:Y:S01]  /*7a60*/  FFMA R24, R41.reuse, R43, R24 ;  /* 0x0000002b29187223 */ /* 0x040fe20000000018 */
[----:B------:R-:W-:Y:S02]  /*7a70*/  HADD2.F32 R40, -RZ, R73.H1_H1 ;  /* 0x30000049ff287230 */ /* 0x000fe40000004100 */
[C---:B------:R-:W-:Y:S01]  /*7a80*/  FFMA R25, R41.reuse, R42, R25 ;  /* 0x0000002a29197223 */ /* 0x040fe20000000019 */
[C---:B------:R-:W-:Y:S01]  /*7a90*/  FMUL R31, R38.reuse, R31 ;  /* 0x0000001f261f7220 */ /* 0x040fe20000400000 */
[--C-:B------:R-:W-:Y:S02]  /*7aa0*/  HADD2.F32 R43, -RZ, R74.reuse.H0_H0 ;  /* 0x2000004aff2b7230 */ /* 0x100fe40000004100 */
[C---:B------:R-:W-:Y:S01]  /*7ab0*/  FFMA R26, R41.reuse, R45, R26 ;  /* 0x0000002d291a7223 */ /* 0x040fe2000000001a */
[C---:B------:R-:W-:Y:S01]  /*7ac0*/  FMUL R28, R38.reuse, R32 ;  /* 0x00000020261c7220 */ /* 0x040fe20000400000 */
[----:B------:R-:W-:Y:S02]  /*7ad0*/  HADD2.F32 R42, -RZ, R74.H1_H1 ;  /* 0x3000004aff2a7230 */ /* 0x000fe40000004100 */
[C---:B------:R-:W-:Y:S01]  /*7ae0*/  FMUL R29, R38.reuse, R33 ;  /* 0x00000021261d7220 */ /* 0x040fe20000400000 */
[----:B------:R-:W-:Y:S02]  /*7af0*/  HADD2.F32 R45, -RZ, R75.H0_H0 ;  /* 0x2000004bff2d7230 */ /* 0x000fe40000004100 */
[C---:B------:R-:W-:Y:S01]  /*7b00*/  FMUL R30, R38.reuse, R34 ;  /* 0x00000022261e7220 */ /* 0x040fe20000400000 */
[C---:B------:R-:W-:Y:S01]  /*7b10*/  FFMA R31, R41.reuse, R40, R31 ;  /* 0x00000028291f7223 */ /* 0x040fe2000000001f */
        /* <DEDUP_REMOVED lines=9> */
[----:B------:R1:W-:Y:S01]  /*7bb0*/  STSM.16.M88.4 [R100+0x2000], R104 ;  /* 0x0020006864007844 */ /* 0x0003e20000000200 */
[----:B------:R-:W-:Y:S02]  /*7bc0*/  F2FP.F16.F32.PACK_AB R110, R29, R28 ;  /* 0x0000001c1d6e723e */ /* 0x000fe400000000ff */
[----:B------:R-:W-:Y:S05]  /*7bd0*/  F2FP.F16.F32.PACK_AB R111, R35, R30 ;  /* 0x0000001e236f723e */ /* 0x000fea00000000ff */
[----:B------:R1:W-:Y:S01]  /*7be0*/  STSM.16.M88.4 [R101+0x2000], R108 ;  /* 0x0020006c65007844 */ /* 0x0003e20000000200 */
        /* <DEDUP_REMOVED lines=9> */
[----:B------:R-:W-:Y:S02]  /*7c80*/  UIADD3 UR9, UPT, UPT, UR49, 0x40, URZ ;  /* 0x0000004031097890 */ /* 0x000fe4000fffe0ff */
[----:B------:R-:W-:Y:S01]  /*7c90*/  UIADD3 UR8, UPT, UPT, UR44, 0x2400, URZ ;  /* 0x000024002c087890 */ /* 0x000fe2000fffe0ff */
[----:B------:R-:W-:Y:S01]  /*7ca0*/  UMOV UR10, UR50 ;  /* 0x00000032000a7c82 */ /* 0x000fe20008000000 */
[----:B------:R-:W-:Y:S01]  /*7cb0*/  UMOV UR11, UR36 ;  /* 0x00000024000b7c82 */ /* 0x000fe20008000000 */
[----:B--2---:R-:W-:Y:S04]  /*7cc0*/  UIADD3 UR4, UP0, UPT, UR6, 0x680, URZ ;  /* 0x0000068006047890 */ /* 0x004fe8000ff1e0ff */
[----:B------:R-:W-:Y:S09]  /*7cd0*/  UIADD3.X UR5, UPT, UPT, URZ, UR7, URZ, UP0, !UPT ;  /* 0x00000007ff057290 */ /* 0x000ff200087fe4ff */
[----:B------:R2:W-:Y:S01]  /*7ce0*/  UTMASTG.3D [UR8], [UR4] ;  /* 0x00000008040073b5 */ /* 0x0005e20008010000 */
[----:B------:R0:W-:Y:S01]  /*7cf0*/  UTMACMDFLUSH ;  /* 0x00000000000079b7 */ /* 0x0001e20000000000 */
[----:B--2---:R-:W-:Y:S04]  /*7d00*/  DEPBAR.LE SB0, 0x1 ;  /* 0x000080400000791a */ /* 0x004fe80000000000 */
.L_x_113:
[----:B------:R-:W-:Y:S05]  /*7d10*/  BSYNC.RECONVERGENT B0 ;  /* 0x0000000000007941 */ /* 0x000fea0003800200 */
.L_x_112:
[----:B------:R-:W-:Y:S01]  /*7d20*/  BAR.SYNC.DEFER_BLOCKING 0x1, 0x80 ;  /* 0x0042000000007b1d */ /* 0x000fe20000010000 */
[----:B------:R-:W-:Y:S04]  /*7d30*/  UIADD3 UR4, UPT, UPT, UR46, 0x1, URZ ;  /* 0x000000012e047890 */ /* 0x000fe8000fffe0ff */
[----:B------:R-:W-:Y:S04]  /*7d40*/  UISETP.NE.AND UP0, UPT, UR4, 0x4, UPT ;  /* 0x000000040400788c */ /* 0x000fe8000bf05270 */
[----:B------:R-:W-:Y:S01]  /*7d50*/  USEL UR45, UR4, URZ, UP0 ;  /* 0x000000ff042d7287 */ /* 0x000fe20008000000 */
[----:B------:R2:W-:Y:S01]  /*7d60*/  @P6 SYNCS.ARRIVE.TRANS64.RED.A1T0 RZ, [R63+URZ], RZ ;  /* 0x000000ff3fff69a7 */ /* 0x0005e200081004ff */
[----:B------:R-:W-:Y:S01]  /*7d70*/  BSSY B1, `(.L_x_114) ;  /* 0x0000018000017945 */ /* 0x000fe20003800000 */
[----:B------:R-:W3:Y:S02]  /*7d80*/  @P6 SYNCS.PHASECHK.TRANS64.TRYWAIT P0, [R102+URZ+0x20], R103 ;  /* 0x00002067660065a7 */ /* 0x000ee400080011ff */
[----:B---3--:R-:W-:Y:S01]  /*7d90*/  @P6 SEL R60, RZ, 0x1, !P0 ;  /* 0x00000001ff3c6807 */ /* 0x008fe20004000000 */
[----:B--2---:R-:W-:Y:S06]  /*7da0*/  @!P6 BRA `(.L_x_115) ;  /* 0x000000000050e947 */ /* 0x004fec0003800000 */
        /* <DEDUP_REMOVED lines=8> */
[----:B------:R-:W-:Y:S04]  /*7e30*/  SHF.L.U32 R5, R90, 0x1f, RZ ;  /* 0x0000001f5a057819 */ /* 0x000fe800000006ff */
[----:B------:R-:W2:Y:S02]  /*7e40*/  SYNCS.PHASECHK.TRANS64.TRYWAIT P0, [R102+URZ+0x20], R5 ;  /* 0x00002005660075a7 */ /* 0x000ea400080011ff */
[----:B--2---:R-:W-:Y:S05]  /*7e50*/  @!P0 BRA `(.L_x_118) ;  /* 0x0000002400508947 */ /* 0x004fea0003800000 */
.L_x_117:
[----:B------:R-:W-:Y:S05]  /*7e60*/  BSYNC B0 ;  /* 0x0000000000007941 */ /* 0x000fea0003800000 */
.L_x_116:
[----:B------:R-:W-:Y:S02]  /*7e70*/  ISETP.NE.AND P0, PT, R61, RZ, PT ;  /* 0x000000ff3d00720c */ /* 0x000fe40003f05270 */
[----:B------:R-:W-:Y:S11]  /*7e80*/  IADD3 R46, PT, PT, R46, 0x1, RZ ;  /* 0x000000012e2e7810 */ /* 0x000ff60007ffe0ff */
[----:B------:R-:W-:Y:S01]  /*7e90*/  @P0 IMAD.IADD R4, R91, 0x1, R0 ;  /* 0x000000015b040824 */ /* 0x000fe200078e0200 */
[----:B------:R-:W-:Y:S05]  /*7ea0*/  @P0 WARPSYNC.ALL ;  /* 0x0000000000000948 */ /* 0x000fea0003800000 */
[----:B------:R3:W4:Y:S04]  /*7eb0*/  @P0 LDSM.16.M88.4 R48, [R3+UR44+0x400] ;  /* 0x0004002c0330083b */ /* 0x0007280008000200 */
[----:B------:R3:W1:Y:S04]  /*7ec0*/  @P0 LDSM.16.M88.4 R56, [R2+0x400] ;  /* 0x000400000238083b */ /* 0x0006680000000200 */
[----:B------:R3:W1:Y:S04]  /*7ed0*/  @P0 LDSM.16.M88.4 R64, [R0+0x400] ;  /* 0x000400000040083b */ /* 0x0006680000000200 */
[----:B------:R3:W1:Y:S02]  /*7ee0*/  @P0 LDSM.16.M88.4 R72, [R4+0x400] ;  /* 0x000400000448083b */ /* 0x0006640000000200 */
.L_x_115:
[----:B------:R-:W-:Y:S05]  /*7ef0*/  BSYNC B1 ;  /* 0x0000000000017941 */ /* 0x000fea0003800000 */
.L_x_114:
[----:B---3--:R-:W-:Y:S05]  /*7f00*/  VIADD R3, R39, 0x80 ;  /* 0x0000008027037836 */ /* 0x008fea0000000000 */
[----:B------:R-:W-:Y:S04]  /*7f10*/  SHF.R.U32.HI R3, RZ, 0x15, R3 ;  /* 0x00000015ff037819 */ /* 0x000fe80000011603 */
[----:B------:R-:W-:Y:S11]  /*7f20*/  LOP3.LUT P0, RZ, R3, 0x3, R82, 0x48, !PT ;  /* 0x0000000303ff7812 */ /* 0x000ff60007804852 */
[----:B------:R-:W-:Y:S02]  /*7f30*/  @!UPT UIADD3 URZ, UPT, UPT, URZ, URZ, URZ ;  /* 0x000000fffffff290 */ /* 0x000fe4000fffe0ff */
[----:B------:R-:W-:Y:S05]  /*7f40*/  @!P0 BRA `(.L_x_119) ;  /* 0x0000000000408947 */ /* 0x000fea0003800000 */
[----:B------:R-:W2:Y:S01]  /*7f50*/  LDCU.64 UR8, c[0x4][0x70] ;  /* 0x01000e00ff0877ac */ /* 0x000ea20008000a00 */
[----:B------:R-:W-:Y:S01]  /*7f60*/  MOV R3, 0x0 ;  /* 0x0000000000037802 */ /* 0x000fe20000000f00 */
[----:B------:R-:W-:Y:S02]  /*7f70*/  HFMA2 R12, -RZ, RZ, 0, 5.9604644775390625e-08 ;  /* 0x00000001ff0c7431 */ /* 0x000fe400000001ff */
[----:B------:R-:W-:Y:S02]  /*7f80*/  IMAD.MOV.U32 R8, RZ, RZ, 0x192 ;  /* 0x00000192ff087424 */ /* 0x000fe400078e00ff */
[----:B------:R-:W-:Y:S01]  /*7f90*/  IMAD.MOV.U32 R13, RZ, RZ, RZ ;  /* 0x000000ffff0d7224 */ /* 0x000fe200078e00ff */
[----:B------:R-:W3:Y:S01]  /*7fa0*/  LDCU.64 UR6, c[0x4][0x78] ;  /* 0x01000f00ff0677ac */ /* 0x000ee20008000a00 */
[----:B------:R-:W1:Y:S01]  /*7fb0*/  LDC.64 R2, c[0x4][R3] ;  /* 0x0100000003027b82 */ /* 0x000e620000000a00 */
[----:B------:R-:W5:Y:S01]  /*7fc0*/  LDCU.64 UR4, c[0x4][0x10] ;  /* 0x01000200ff0477ac */ /* 0x000f620008000a00 */
[----:B--2---:R-:W-:Y:S01]  /*7fd0*/  MOV R5, UR9 ;  /* 0x0000000900057c02 */ /* 0x004fe20008000f00 */
[----:B------:R-:W-:Y:S01]  /*7fe0*/  IMAD.U32 R4, RZ, RZ, UR8 ;  /* 0x00000008ff047e24 */ /* 0x000fe2000f8e00ff */
[----:B---3--:R-:W-:Y:S01]  /*7ff0*/  MOV R7, UR7 ;  /* 0x0000000700077c02 */ /* 0x008fe20008000f00 */
[----:B------:R-:W-:Y:S01]  /*8000*/  IMAD.U32 R6, RZ, RZ, UR6 ;  /* 0x00000006ff067e24 */ /* 0x000fe2000f8e00ff */
[----:B-----5:R-:W-:Y:S01]  /*8010*/  MOV R11, UR5 ;  /* 0x00000005000b7c02 */ /* 0x020fe20008000f00 */
[----:B------:R-:W-:Y:S02]  /*8020*/  IMAD.U32 R10, RZ, RZ, UR4 ;  /* 0x00000004ff0a7e24 */ /* 0x000fe4000f8e00ff */
[----:B------:R-:W-:Y:S07]  /*8030*/  LEPC R20, `(.L_x_119) ;  /* 0x000000001014794e */ /* 0x000fee0000000000 */
[----:B-1--4-:R-:W-:Y:S05]  /*8040*/  CALL.ABS.NOINC R2 ;  /* 0x0000000002007343 */ /* 0x012fea0003c00000 */
.L_x_119:
        /* <DEDUP_REMOVED lines=13> */
[----:B--2---:R-:W1:Y:S02]  /*8120*/  LDTM.16dp256bit.x8 R4, tmem[UR4+0x80] ;  /* 0x00008004000479ee */ /* 0x004e6400081a0000 */
[----:B------:R-:W-:Y:S02]  /*8130*/  @P6 LEA R52, R52, UR44, 0x3 ;  /* 0x0000002c34346c11 */ /* 0x000fe4000f8e18ff */
[----:B------:R-:W-:Y:S02]  /*8140*/  @P6 SHF.L.U32 R102, R90, 0x1f, RZ ;  /* 0x0000001f5a666819 */ /* 0x000fe400000006ff */
[----:B------:R-:W-:Y:S04]  /*8150*/  @P6 IADD3 R52, PT, PT, R52, 0x40, RZ ;  /* 0x0000004034346810 */ /* 0x000fe80007ffe0ff */
[----:B------:R-:W-:Y:S01]  /*8160*/  @P6 PRMT R63, R63, 0x654, R52 ;  /* 0x000006543f3f6816 */ /* 0x000fe20000000034 */
[C---:B-1----:R-:W-:Y:S01]  /*8170*/  FMUL R0, R38.reuse, R4 ;  /* 0x0000000426007220 */ /* 0x042fe20000400000 */
        /* <DEDUP_REMOVED lines=128> */
.L_x_121:
[----:B------:R-:W-:Y:S05]  /*8980*/  BSYNC.RECONVERGENT B0 ;  /* 0x0000000000007941 */ /* 0x000fea0003800200 */
.L_x_120:
        /* <DEDUP_REMOVED lines=20> */
.L_x_125:
[----:B------:R-:W-:Y:S05]  /*8ad0*/  BSYNC B0 ;  /* 0x0000000000007941 */ /* 0x000fea0003800000 */
.L_x_124:
[----:B------:R-:W-:Y:S11]  /*8ae0*/  ISETP.NE.AND P0, PT, R61, RZ, PT ;  /* 0x000000ff3d00720c */ /* 0x000ff60003f05270 */
[----:B------:R-:W-:Y:S02]  /*8af0*/  @!UPT UIADD3 URZ, UPT, UPT, URZ, URZ, URZ ;  /* 0x000000fffffff290 */ /* 0x000fe4000fffe0ff */
[----:B--2---:R-:W-:Y:S01]  /*8b00*/  @P0 IADD3 R0, PT, PT, R91, R62, RZ ;  /* 0x0000003e5b000210 */ /* 0x004fe20007ffe0ff */
[----:B------:R-:W-:Y:S05]  /*8b10*/  @P0 WARPSYNC.ALL ;  /* 0x0000000000000948 */ /* 0x000fea0003800000 */
[----:B------:R2:W3:Y:S04]  /*8b20*/  @P0 LDSM.16.M88.4 R48, [R46+UR44+0x400] ;  /* 0x0004002c2e30083b */ /* 0x0004e80008000200 */
[----:B------:R2:W4:Y:S04]  /*8b30*/  @P0 LDSM.16.M88.4 R56, [R2+0x400] ;  /* 0x000400000238083b */ /* 0x0005280000000200 */
[----:B------:R2:W1:Y:S04]  /*8b40*/  @P0 LDSM.16.M88.4 R64, [R62+0x400] ;  /* 0x000400003e40083b */ /* 0x0004680000000200 */
[----:B------:R2:W1:Y:S02]  /*8b50*/  @P0 LDSM.16.M88.4 R72, [R0+0x400] ;  /* 0x000400000048083b */ /* 0x0004640000000200 */
.L_x_123:
[----:B------:R-:W-:Y:S05]  /*8b60*/  BSYNC B1 ;  /* 0x0000000000017941 */ /* 0x000fea0003800000 */
.L_x_122:
        /* <DEDUP_REMOVED lines=10> */
[----:B------:R-:W3:Y:S01]  /*8c10*/  LDCU.64 UR6, c[0x4][0x78] ;  /* 0x01000f00ff0677ac */ /* 0x000ee20008000a00 */
[----:B--2---:R-:W2:Y:S01]  /*8c20*/  LDC.64 R2, c[0x4][R3] ;  /* 0x0100000003027b82 */ /* 0x004ea20000000a00 */
[----:B------:R-:W4:Y:S01]  /*8c30*/  LDCU.64 UR4, c[0x4][0x10] ;  /* 0x01000200ff0477ac */ /* 0x000f220008000a00 */
[----:B-----5:R-:W-:Y:S01]  /*8c40*/  MOV R5, UR9 ;  /* 0x0000000900057c02 */ /* 0x020fe20008000f00 */
[----:B------:R-:W-:Y:S01]  /*8c50*/  IMAD.U32 R4, RZ, RZ, UR8 ;  /* 0x00000008ff047e24 */ /* 0x000fe2000f8e00ff */
[----:B---3--:R-:W-:Y:S01]  /*8c60*/  MOV R7, UR7 ;  /* 0x0000000700077c02 */ /* 0x008fe20008000f00 */
[----:B------:R-:W-:Y:S01]  /*8c70*/  IMAD.U32 R6, RZ, RZ, UR6 ;  /* 0x00000006ff067e24 */ /* 0x000fe2000f8e00ff */
[----:B----4-:R-:W-:Y:S01]  /*8c80*/  MOV R11, UR5 ;  /* 0x00000005000b7c02 */ /* 0x010fe20008000f00 */
[----:B------:R-:W-:Y:S02]  /*8c90*/  IMAD.U32 R10, RZ, RZ, UR4 ;  /* 0x00000004ff0a7e24 */ /* 0x000fe4000f8e00ff */
[----:B------:R-:W-:Y:S07]  /*8ca0*/  LEPC R20, `(.L_x_127) ;  /* 0x000000001014794e */ /* 0x000fee0000000000 */
[----:B-12---:R-:W-:Y:S05]  /*8cb0*/  CALL.ABS.NOINC R2 ;  /* 0x0000000002007343 */ /* 0x006fea0003c00000 */
.L_x_127:
[----:B------:R-:W-:Y:S01]  /*8cc0*/  ISETP.NE.AND P0, PT, R93, RZ, PT ;  /* 0x000000ff5d00720c */ /* 0x000fe20003f05270 */
[----:B------:R-:W-:Y:S05]  /*8cd0*/  WARPSYNC.ALL ;  /* 0x0000000000007948 */ /* 0x000fea0003800000 */
[----:B------:R-:W-:Y:S01]  /*8ce0*/  R2UR UR4, R39 ;  /* 0x00000000270472ca */ /* 0x000fe200000e0000 */
[--C-:B---3--:R-:W-:Y:S01]  /*8cf0*/  HADD2.F32 R40, -RZ, R48.reuse.H0_H0 ;  /* 0x20000030ff287230 */ /* 0x108fe20000004100 */
[----:B------:R-:W-:Y:S01]  /*8d00*/  R2UR UR5, R99 ;  /* 0x00000000630572ca */ /* 0x000fe200000e0000 */
[----:B------:R-:W-:Y:S01]  /*8d10*/  HADD2.F32 R42, -RZ, R48.H1_H1 ;  /* 0x30000030ff2a7230 */ /* 0x000fe20000004100 */
[----:B------:R-:W-:Y:S01]  /*8d20*/  BSSY.RECONVERGENT B0, `(.L_x_128) ;  /* 0x000008a000007945 */ /* 0x000fe20003800200 */
[--C-:B------:R-:W-:Y:S02]  /*8d30*/  HADD2.F32 R43, -RZ, R49.reuse.H0_H0 ;  /* 0x20000031ff2b7230 */ /* 0x100fe40000004100 */
[----:B------:R-:W-:Y:S02]  /*8d40*/  HADD2.F32 R44, -RZ, R49.H1_H1 ;  /* 0x30000031ff2c7230 */ /* 0x000fe40000004100 */
[--C-:B------:R-:W-:Y:S02]  /*8d50*/  HADD2.F32 R45, -RZ, R50.reuse.H0_H0 ;  /* 0x20000032ff2d7230 */ /* 0x100fe40000004100 */
[----:B--2---:R-:W-:Y:S02]  /*8d60*/  HADD2.F32 R46, -RZ, R50.H1_H1 ;  /* 0x30000032ff2e7230 */ /* 0x004fe40000004100 */
[----:B------:R-:W2:Y:S01]  /*8d70*/  LDTM.16dp256bit.x8 R4, tmem[UR4+0xc0] ;  /* 0x0000c004000479ee */ /* 0x000ea200081a0000 */
[----:B------:R-:W-:Y:S01]  /*8d80*/  NOP ;  /* 0x0000000000007918 */ /* 0x000fe20000000000 */
[----:B------:R-:W-:Y:S01]  /*8d90*/  UIADD3 UR4, UPT, UPT, UR5, 0xb0, URZ ;  /* 0x000000b005047890 */ /* 0x000fe2000fffe0ff */
[--C-:B------:R-:W-:Y:S02]  /*8da0*/  HADD2.F32 R47, -RZ, R51.reuse.H0_H0 ;  /* 0x20000033ff2f7230 */ /* 0x100fe40000004100 */
[----:B------:R-:W-:Y:S01]  /*8db0*/  HADD2.F32 R49, -RZ, R51.H1_H1 ;  /* 0x30000033ff317230 */ /* 0x000fe20000004100 */
[----:B------:R-:W-:Y:S01]  /*8dc0*/  UPRMT UR4, UR47, 0x654, UR4 ;  /* 0x000006542f047896 */ /* 0x000fe20008000004 */
[--C-:B----4-:R-:W-:Y:S02]  /*8dd0*/  HADD2.F32 R48, -RZ, R56.reuse.H0_H0 ;  /* 0x20000038ff307230 */ /* 0x110fe40000004100 */
[----:B------:R-:W-:Y:S02]  /*8de0*/  HADD2.F32 R51, -RZ, R56.H1_H1 ;  /* 0x30000038ff337230 */ /* 0x000fe40000004100 */
[--C-:B------:R-:W-:Y:S02]  /*8df0*/  HADD2.F32 R50, -RZ, R57.reuse.H0_H0 ;  /* 0x20000039ff327230 */ /* 0x100fe40000004100 */
[----:B-1----:R-:W-:Y:S02]  /*8e00*/  HADD2.F32 R52, -RZ, R57.H1_H1 ;  /* 0x30000039ff347230 */ /* 0x002fe40000004100 */
[----:B--2---:R-:W-:Y:S01]  /*8e10*/  SYNCS.ARRIVE.TRANS64.RED.A1T0 RZ, [UR4], RZ ;  /* 0x000000ffffff79a7 */ /* 0x004fe20008100404 */
[--C-:B------:R-:W-:Y:S02]  /*8e20*/  HADD2.F32 R53, -RZ, R58.reuse.H0_H0 ;  /* 0x2000003aff357230 */ /* 0x100fe40000004100 */
[----:B------:R-:W-:Y:S02]  /*8e30*/  HADD2.F32 R54, -RZ, R58.H1_H1 ;  /* 0x3000003aff367230 */ /* 0x000fe40000004100 */
[--C-:B------:R-:W-:Y:S02]  /*8e40*/  HADD2.F32 R55, -RZ, R59.reuse.H0_H0 ;  /* 0x2000003bff377230 */ /* 0x100fe40000004100 */
[----:B------:R-:W-:Y:S02]  /*8e50*/  HADD2.F32 R56, -RZ, R59.H1_H1 ;  /* 0x3000003bff387230 */ /* 0x000fe40000004100 */
[C---:B------:R-:W-:Y:S01]  /*8e60*/  FMUL R4, R38.reuse, R4 ;  /* 0x0000000426047220 */ /* 0x040fe20000400000 */
[C---:B------:R-:W-:Y:S01]  /*8e70*/  FMUL R5, R38.reuse, R5 ;  /* 0x0000000526057220 */ /* 0x040fe20000400000 */
[C---:B------:R-:W-:Y:S01]  /*8e80*/  FMUL R6, R38.reuse, R6 ;  /* 0x0000000626067220 */ /* 0x040fe20000400000 */
[C---:B------:R-:W-:Y:S01]  /*8e90*/  FMUL R7, R38.reuse, R7 ;  /* 0x0000000726077220 */ /* 0x040fe20000400000 */
[C---:B------:R-:W-:Y:S01]  /*8ea0*/  FFMA R4, R41.reuse, R40, R4 ;  /* 0x0000002829047223 */ /* 0x040fe20000000004 */
[C---:B------:R-:W-:Y:S01]  /*8eb0*/  FFMA R5, R41.reuse, R42, R5 ;  /* 0x0000002a29057223 */ /* 0x040fe20000000005 */
[C---:B------:R-:W-:Y:S01]  /*8ec0*/  FFMA R6, R41.reuse, R43, R6 ;  /* 0x0000002b29067223 */ /* 0x040fe20000000006 */
[----:B------:R-:W-:Y:S01]  /*8ed0*/  FFMA R7, R41, R44, R7 ;  /* 0x0000002c29077223 */ /* 0x000fe20000000007 */
[C---:B------:R-:W-:Y:S01]  /*8ee0*/  FMUL R8, R38.reuse, R8 ;  /* 0x0000000826087220 */ /* 0x040fe20000400000 */
[C---:B------:R-:W-:Y:S01]  /*8ef0*/  FMUL R9, R38.reuse, R9 ;  /* 0x0000000926097220 */ /* 0x040fe20000400000 */
[----:B------:R-:W-:Y:S01]  /*8f00*/  F2FP.F16.F32.PACK_AB R104, R5, R4 ;  /* 0x000000040568723e */ /* 0x000fe200000000ff */
[C---:B------:R-:W-:Y:S01]  /*8f10*/  FMUL R0, R38.reuse, R10 ;  /* 0x0000000a26007220 */ /* 0x040fe20000400000 */
[----:B------:R-:W-:Y:S01]  /*8f20*/  F2FP.F16.F32.PACK_AB R105, R7, R6 ;  /* 0x000000060769723e */ /* 0x000fe200000000ff */
[C---:B------:R-:W-:Y:S01]  /*8f30*/  FFMA R8, R41.reuse, R45, R8 ;  /* 0x0000002d29087223 */ /* 0x040fe20000000008 */
[C---:B------:R-:W-:Y:S01]  /*8f40*/  FFMA R9, R41.reuse, R46, R9 ;  /* 0x0000002e29097223 */ /* 0x040fe20000000009 */
[----:B------:R-:W-:Y:S01]  /*8f50*/  FFMA R0, R41, R47, R0 ;  /* 0x0000002f29007223 */ /* 0x000fe20000000000 */
[C---:B------:R-:W-:Y:S01]  /*8f60*/  FMUL R2, R38.reuse, R11 ;  /* 0x0000000b26027220 */ /* 0x040fe20000400000 */
[C---:B------:R-:W-:Y:S01]  /*8f70*/  FMUL R3, R38.reuse, R12 ;  /* 0x0000000c26037220 */ /* 0x040fe20000400000 */
[C---:B------:R-:W-:Y:S01]  /*8f80*/  FMUL R10, R38.reuse, R13 ;  /* 0x0000000d260a7220 */ /* 0x040fe20000400000 */
[----:B------:R-:W-:Y:S01]  /*8f90*/  F2FP.F16.F32.PACK_AB R106, R9, R8 ;  /* 0x00000008096a723e */ /* 0x000fe200000000ff */
[C---:B------:R-:W-:Y:S01]  /*8fa0*/  FFMA R2, R41.reuse, R49, R2 ;  /* 0x0000003129027223 */ /* 0x040fe20000000002 */
[C---:B------:R-:W-:Y:S01]  /*8fb0*/  FFMA R3, R41.reuse, R48, R3 ;  /* 0x0000003029037223 */ /* 0x040fe20000000003 */
[C---:B------:R-:W-:Y:S01]  /*8fc0*/  FFMA R10, R41.reuse, R51, R10 ;  /* 0x00000033290a7223 */ /* 0x040fe2000000000a */
[C---:B------:R-:W-:Y:S01]  /*8fd0*/  FMUL R11, R38.reuse, R14 ;  /* 0x0000000e260b7220 */ /* 0x040fe20000400000 */
[----:B------:R-:W-:Y:S01]  /*8fe0*/  FMUL R15, R38, R15 ;  /* 0x0000000f260f7220 */ /* 0x000fe20000400000 */
[----:B------:R-:W-:Y:S01]  /*8ff0*/  F2FP.F16.F32.PACK_AB R107, R2, R0 ;  /* 0x00000000026b723e */ /* 0x000fe200000000ff */
[----:B------:R-:W-:Y:S01]  /*9000*/  FMUL R12, R38, R16 ;  /* 0x00000010260c7220 */ /* 0x000fe20000400000 */
[----:B------:R-:W-:Y:S01]  /*9010*/  F2FP.F16.F32.PACK_AB R108, R10, R3 ;  /* 0x000000030a6c723e */ /* 0x000fe200000000ff */
[C---:B------:R-:W-:Y:S01]  /*9020*/  FFMA R11, R41.reuse, R50, R11 ;  /* 0x00000032290b7223 */ /* 0x040fe2000000000b */
[C---:B------:R-:W-:Y:S01]  /*9030*/  FFMA R15, R41.reuse, R52, R15 ;  /* 0x00000034290f7223 */ /* 0x040fe2000000000f */
[----:B------:R1:W-:Y:S01]  /*9040*/  STSM.16.M88.4 [R98+0x6400], R104 ;  /* 0x0064006862007844 */ /* 0x0003e20000000200 */
[----:B------:R-:W-:Y:S01]  /*9050*/  FFMA R12, R41, R53, R12 ;  /* 0x00000035290c7223 */ /* 0x000fe2000000000c */
[C---:B------:R-:W-:Y:S01]  /*9060*/  FMUL R13, R38.reuse, R17 ;  /* 0x00000011260d7220 */ /* 0x040fe20000400000 */
[C---:B------:R-:W-:Y:S01]  /*9070*/  FMUL R14, R38.reuse, R18 ;  /* 0x00000012260e7220 */ /* 0x040fe20000400000 */
[----:B------:R-:W-:Y:S01]  /*9080*/  F2FP.F16.F32.PACK_AB R109, R15, R11 ;  /* 0x0000000b0f6d723e */ /* 0x000fe200000000ff */
[--C-:B------:R-:W-:Y:S02]  /*9090*/  HADD2.F32 R57, -RZ, R64.reuse.H0_H0 ;  /* 0x20000040ff397230 */ /* 0x100fe40000004100 */
[C---:B------:R-:W-:Y:S01]  /*90a0*/  FFMA R13, R41.reuse, R54, R13 ;  /* 0x00000036290d7223 */ /* 0x040fe2000000000d */
[----:B------:R-:W-:Y:S01]  /*90b0*/  FFMA R14, R41, R55, R14 ;  /* 0x00000037290e7223 */ /* 0x000fe2000000000e */
[C---:B------:R-:W-:Y:S01]  /*90c0*/  FMUL R19, R38.reuse, R19 ;  /* 0x0000001326137220 */ /* 0x040fe20000400000 */
[----:B------:R-:W-:Y:S02]  /*90d0*/  HADD2.F32 R58, -RZ, R64.H1_H1 ;  /* 0x30000040ff3a7230 */ /* 0x000fe40000004100 */
[C---:B------:R-:W-:Y:S01]  /*90e0*/  FMUL R16, R38.reuse, R20 ;  /* 0x0000001426107220 */ /* 0x040fe20000400000 */
[----:B------:R-:W-:Y:S01]  /*90f0*/  F2FP.F16.F32.PACK_AB R110, R13, R12 ;  /* 0x0000000c0d6e723e */ /* 0x000fe200000000ff */
[C---:B------:R-:W-:Y:S01]  /*9100*/  FFMA R19, R41.reuse, R56, R19 ;  /* 0x0000003829137223 */ /* 0x040fe20000000013 */
[--C-:B------:R-:W-:Y:S02]  /*9110*/  HADD2.F32 R59, -RZ, R65.reuse.H0_H0 ;  /* 0x20000041ff3b7230 */ /* 0x100fe40000004100 */
[----:B------:R-:W-:Y:S01]  /*9120*/  FFMA R16, R41, R57, R16 ;  /* 0x0000003929107223 */ /* 0x000fe20000000010 */
[C---:B------:R-:W-:Y:S01]  /*9130*/  FMUL R17, R38.reuse, R21 ;  /* 0x0000001526117220 */ /* 0x040fe20000400000 */
[----:B------:R-:W-:Y:S01]  /*9140*/  HADD2.F32 R60, -RZ, R65.H1_H1 ;  /* 0x30000041ff3c7230 */ /* 0x000fe20000004100 */
[----:B------:R-:W-:Y:S01]  /*9150*/  F2FP.F16.F32.PACK_AB R111, R19, R14 ;  /* 0x0000000e136f723e */ /* 0x000fe200000000ff */
[C---:B------:R-:W-:Y:S01]  /*9160*/  FMUL R18, R38.reuse, R22 ;  /* 0x0000001626127220 */ /* 0x040fe20000400000 */
[C---:B------:R-:W-:Y:S01]  /*9170*/  FFMA R17, R41.reuse, R58, R17 ;  /* 0x0000003a29117223 */ /* 0x040fe20000000011 */
[--C-:B------:R-:W-:Y:S02]  /*9180*/  HADD2.F32 R61, -RZ, R66.reuse.H0_H0 ;  /* 0x20000042ff3d7230 */ /* 0x100fe40000004100 */
[C---:B------:R-:W-:Y:S01]  /*9190*/  FMUL R23, R38.reuse, R23 ;  /* 0x0000001726177220 */ /* 0x040fe20000400000 */
[----:B------:R1:W-:Y:S01]  /*91a0*/  STSM.16.M88.4 [R97+0x6400], R108 ;  /* 0x0064006c61007844 */ /* 0x0003e20000000200 */
[----:B------:R-:W-:Y:S01]  /*91b0*/  FFMA R18, R41, R59, R18 ;  /* 0x0000003b29127223 */ /* 0x000fe20000000012 */
[----:B------:R-:W-:Y:S01]  /*91c0*/  F2FP.F16.F32.PACK_AB R112, R17, R16 ;  /* 0x000000101170723e */ /* 0x000fe200000000ff */
[----:B------:R-:W-:Y:S01]  /*91d0*/  FFMA R23, R41, R60, R23 ;  /* 0x0000003c29177223 */ /* 0x000fe20000000017 */
[----:B------:R-:W-:Y:S02]  /*91e0*/  HADD2.F32 R62, -RZ, R66.H1_H1 ;  /* 0x30000042ff3e7230 */ /* 0x000fe40000004100 */
[C---:B------:R-:W-:Y:S01]  /*91f0*/  FMUL R20, R38.reuse, R24 ;  /* 0x0000001826147220 */ /* 0x040fe20000400000 */
[--C-:B------:R-:W-:Y:S02]  /*9200*/  HADD2.F32 R63, -RZ, R67.reuse.H0_H0 ;  /* 0x20000043ff3f7230 */ /* 0x100fe40000004100 */
[C---:B------:R-:W-:Y:S01]  /*9210*/  FMUL R21, R38.reuse, R25 ;  /* 0x0000001926157220 */ /* 0x040fe20000400000 */
[----:B------:R-:W-:Y:S01]  /*9220*/  F2FP.F16.F32.PACK_AB R113, R23, R18 ;  /* 0x000000121771723e */ /* 0x000fe200000000ff */
[C---:B------:R-:W-:Y:S01]  /*9230*/  FFMA R20, R41.reuse, R61, R20 ;  /* 0x0000003d29147223 */ /* 0x040fe20000000014 */
[----:B------:R-:W-:Y:S02]  /*9240*/  HADD2.F32 R64, -RZ, R67.H1_H1 ;  /* 0x30000043ff407230 */ /* 0x000fe40000004100 */
[C---:B------:R-:W-:Y:S01]  /*9250*/  FFMA R21, R41.reuse, R62, R21 ;  /* 0x0000003e29157223 */ /* 0x040fe20000000015 */
[C---:B------:R-:W-:Y:S01]  /*9260*/  FMUL R22, R38.reuse, R26 ;  /* 0x0000001a26167220 */ /* 0x040fe20000400000 */
[--C-:B------:R-:W-:Y:S02]  /*9270*/  HADD2.F32 R65, -RZ, R72.reuse.H0_H0 ;  /* 0x20000048ff417230 */ /* 0x100fe40000004100 */
[C---:B------:R-:W-:Y:S01]  /*9280*/  FMUL R27, R38.reuse, R27 ;  /* 0x0000001b261b7220 */ /* 0x040fe20000400000 */
[----:B------:R-:W-:Y:S02]  /*9290*/  HADD2.F32 R66, -RZ, R72.H1_H1 ;  /* 0x30000048ff427230 */ /* 0x000fe40000004100 */
[C---:B------:R-:W-:Y:S01]  /*92a0*/  FMUL R24, R38.reuse, R28 ;  /* 0x0000001c26187220 */ /* 0x040fe20000400000 */
[--C-:B------:R-:W-:Y:S02]  /*92b0*/  HADD2.F32 R67, -RZ, R73.reuse.H0_H0 ;  /* 0x20000049ff437230 */ /* 0x100fe40000004100 */
[C---:B------:R-:W-:Y:S01]  /*92c0*/  FMUL R25, R38.reuse, R29 ;  /* 0x0000001d26197220 */ /* 0x040fe20000400000 */
[C---:B------:R-:W-:Y:S01]  /*92d0*/  FFMA R22, R41.reuse, R63, R22 ;  /* 0x0000003f29167223 */ /* 0x040fe20000000016 */
[----:B------:R-:W-:Y:S02]  /*92e0*/  HADD2.F32 R68, -RZ, R73.H1_H1 ;  /* 0x30000049ff447230 */ /* 0x000fe40000004100 */
[C---:B------:R-:W-:Y:S01]  /*92f0*/  FMUL R26, R38.reuse, R30 ;  /* 0x0000001e261a7220 */ /* 0x040fe20000400000 */
[C---:B------:R-:W-:Y:S01]  /*9300*/  FFMA R27, R41.reuse, R64, R27 ;  /* 0x00000040291b7223 */ /* 0x040fe2000000001b */
        /* <DEDUP_REMOVED lines=43> */
.L_x_129:
[----:B------:R-:W-:Y:S05]  /*95c0*/  BSYNC.RECONVERGENT B0 ;  /* 0x0000000000007941 */ /* 0x000fea0003800200 */
.L_x_128:
[----:B------:R-:W-:Y:S01]  /*95d0*/  BAR.SYNC.DEFER_BLOCKING 0x1, 0x80 ;  /* 0x0042000000007b1d */ /* 0x000fe20000010000 */
[----:B------:R-:W-:Y:S01]  /*95e0*/  UISETP.NE.AND UP0, UPT, UR52, -0x4, UPT ;  /* 0xfffffffc3400788c */ /* 0x000fe2000bf05270 */
[----:B------:R-:W-:Y:S08]  /*95f0*/  IADD3 R0, PT, PT, R36, 0x1, RZ ;  /* 0x0000000124007810 */ /* 0x000ff00007ffe0ff */
[----:B------:R-:W-:Y:S05]  /*9600*/  BRA.U !UP0, `(.L_x_130) ;  /* 0x0000000108287547 */ /* 0x000fea000b800000 */
[----:B------:R-:W-:Y:S01]  /*9610*/  ISETP.NE.AND P0, PT, R96, RZ, PT ;  /* 0x000000ff6000720c */ /* 0x000fe20003f05270 */
[----:B------:R-:W-:Y:S01]  /*9620*/  IMAD.U32 R3, RZ, RZ, UR46 ;  /* 0x0000002eff037e24 */ /* 0x000fe2000f8e00ff */
[----:B------:R-:W-:Y:S01]  /*9630*/  UIADD3 UR4, UPT, UPT, UR46, 0x1, URZ ;  /* 0x000000012e047890 */ /* 0x000fe2000fffe0ff */
[----:B------:R-:W-:Y:S03]  /*9640*/  IMAD.U32 R2, RZ, RZ, UR47 ;  /* 0x0000002fff027e24 */ /* 0x000fe6000f8e00ff */
[----:B------:R-:W-:Y:S04]  /*9650*/  UISETP.NE.AND UP0, UPT, UR4, 0x4, UPT ;  /* 0x000000040400788c */ /* 0x000fe8000bf05270 */
[----:B------:R-:W-:Y:S03]  /*9660*/  USEL UR46, UR4, URZ, UP0 ;  /* 0x000000ff042e7287 */ /* 0x000fe60008000000 */
[----:B------:R-:W-:Y:S05]  /*9670*/  @P0 LEA R3, R3, UR44, 0x3 ;  /* 0x0000002c03030c11 */ /* 0x000fea000f8e18ff */
[----:B------:R-:W-:Y:S05]  /*9680*/  @P0 VIADD R3, R3, 0x40 ;  /* 0x0000004003030836 */ /* 0x000fea0000000000 */
[----:B------:R-:W-:Y:S04]  /*9690*/  @P0 PRMT R2, R2, 0x654, R3 ;  /* 0x0000065402020816 */ /* 0x000fe80000000003 */
[----:B------:R2:W-:Y:S03]  /*96a0*/  @P0 SYNCS.ARRIVE.TRANS64.RED.A1T0 RZ, [R2+URZ], RZ ;  /* 0x000000ff02ff09a7 */ /* 0x0005e600081004ff */
.L_x_130:
[----:B------:R-:W-:Y:S01]  /*96b0*/  R2UR UR4, R83 ;  /* 0x00000000530472ca */ /* 0x000fe200000e0000 */
[----:B------:R-:W-:Y:S01]  /*96c0*/  UISETP.NE.AND UP0, UPT, UR62, URZ, UPT ;  /* 0x000000ff3e00728c */ /* 0x000fe2000bf05270 */
[----:B------:R-:W-:Y:S01]  /*96d0*/  ISETP.NE.AND P0, PT, R87, 0x2, PT ;  /* 0x000000025700780c */ /* 0x000fe20003f05270 */
[----:B------:R-:W-:Y:S01]  /*96e0*/  UIADD3 UR24, UPT, UPT, UR38, UR63, URZ ;  /* 0x0000003f26187290 */ /* 0x000fe2000fffe0ff */
[----:B------:R-:W-:Y:S01]  /*96f0*/  ISETP.NE.AND P1, PT, R0, 0x4, PT ;  /* 0x000000040000780c */ /* 0x000fe20003f25270 */
[----:B------:R-:W-:Y:S01]  /*9700*/  UIADD3 UR52, UPT, UPT, UR52, 0x4, URZ ;  /* 0x0000000434347890 */ /* 0x000fe2000fffe0ff */
[----:B------:R-:W-:Y:S01]  /*9710*/  SEL R3, RZ, 0x1, P0 ;  /* 0x00000001ff037807 */ /* 0x000fe20000000000 */
[----:B------:R-:W-:Y:S01]  /*9720*/  UMOV UR36, UR61 ;  /* 0x0000003d00247c82 */ /* 0x000fe20008000000 */
[----:B--2---:R-:W-:Y:S02]  /*9730*/  SEL R2, RZ, 0x1, P1 ;  /* 0x00000001ff027807 */ /* 0x004fe40000800000 */
[----:B------:R-:W-:Y:S02]  /*9740*/  LOP3.LUT R88, R88, R3, RZ, 0x3c, !PT ;  /* 0x0000000358587212 */ /* 0x000fe400078e3cff */
[----:B------:R-:W-:Y:S01]  /*9750*/  LOP3.LUT R89, R89, R2, RZ, 0x3c, !PT ;  /* 0x0000000259597212 */ /* 0x000fe200078e3cff */
[----:B------:R-:W-:Y:S01]  /*9760*/  UIADD3 UR28, UPT, UPT, UR37, UR4, URZ ;  /* 0x00000004251c7290 */ /* 0x000fe2000fffe0ff */
[----:B------:R-:W-:Y:S02]  /*9770*/  SEL R87, R87, RZ, P0 ;  /* 0x000000ff57577207 */ /* 0x000fe40000000000 */
[----:B------:R-:W-:Y:S01]  /*9780*/  SEL R36, R0, RZ, P1 ;  /* 0x000000ff00247207 */ /* 0x000fe20000800000 */
[----:B------:R-:W-:Y:S08]  /*9790*/  BRA.U UP0, `(.L_x_131) ;  /* 0xffffffbd00907547 */ /* 0x000ff0000b83ffff */
[----:B------:R-:W-:-:S13]  /*97a0*/  R2UR UR4, R84 ;  /* 0x00000000540472ca */ /* 0x000fda00000e0000 */
[----:B------:R-:W-:-:S09]  /*97b0*/  UISETP.NE.AND UP0, UPT, UR4, URZ, UPT ;  /* 0x000000ff0400728c */ /* 0x000fd2000bf05270 */
[----:B------:R-:W-:Y:S05]  /*97c0*/  BRA.U !UP0, `(.L_x_132) ;  /* 0x0000000108487547 */ /* 0x000fea000b800000 */
[----:B------:R-:W2:Y:S02]  /*97d0*/  LDCU.64 UR4, c[0x0][0x890] ;  /* 0x00011200ff0477ac */ /* 0x000ea40008000a00 */
[----:B--2---:R-:W-:-:S04]  /*97e0*/  UISETP.NE.U32.AND UP0, UPT, UR4, URZ, UPT ;  /* 0x000000ff0400728c */ /* 0x004fc8000bf05070 */
[----:B------:R-:W-:-:S09]  /*97f0*/  UISETP.NE.AND.EX UP0, UPT, UR5, URZ, UPT, UP0 ;  /* 0x000000ff0500728c */ /* 0x000fd2000bf05300 */
[----:B------:R-:W-:Y:S05]  /*9800*/  BRA.U UP0, `(.L_x_133) ;  /* 0x00000001000c7547 */ /* 0x000fea000b800000 */
[----:B------:R-:W-:-:S13]  /*9810*/  FSETP.NEU.AND P0, PT, R41, RZ, PT ;  /* 0x000000ff2900720b */ /* 0x000fda0003f0d000 */
[----:B------:R-:W-:Y:S05]  /*9820*/  @!P0 EXIT ;  /* 0x000000000000894d */ /* 0x000fea0003800000 */
[----:B------:R-:W-:Y:S05]  /*9830*/  BRA `(.L_x_132) ;  /* 0x00000000002c7947 */ /* 0x000fea0003800000 */
.L_x_133:
[----:B------:R-:W-:Y:S01]  /*9840*/  ISETP.NE.AND P0, PT, R86, RZ, PT ;  /* 0x000000ff5600720c */ /* 0x000fe20003f05270 */
[----:B------:R-:W-:-:S12]  /*9850*/  BSSY.RECONVERGENT B0, `(.L_x_132) ;  /* 0x0000009000007945 */ /* 0x000fd80003800200 */
[----:B------:R-:W-:Y:S05]  /*9860*/  @P0 BRA `(.L_x_134) ;  /* 0x0000000000140947 */ /* 0x000fea0003800000 */
[----:B------:R-:W2:Y:S02]  /*9870*/  LDCU.64 UR4, c[0x0][0x888] ;  /* 0x00011100ff0477ac */ /* 0x000ea40008000a00 */
[----:B--2---:R-:W-:-:S04]  /*9880*/  ISETP.NE.U32.AND P0, PT, RZ, UR4, PT ;  /* 0x00000004ff007c0c */ /* 0x004fc8000bf05070 */
[----:B------:R-:W-:-:S13]  /*9890*/  ISETP.NE.AND.EX P0, PT, RZ, UR5, PT, P0 ;  /* 0x00000005ff007c0c */ /* 0x000fda000bf05300 */
[----:B------:R-:W-:Y:S05]  /*98a0*/  @!P0 EXIT ;  /* 0x000000000000894d */ /* 0x000fea0003800000 */
[----:B------:R-:W-:Y:S05]  /*98b0*/  BRA `(.L_x_135) ;  /* 0x0000000000087947 */ /* 0x000fea0003800000 */
.L_x_134:
[----:B------:R-:W-:-:S13]  /*98c0*/  FSETP.NEU.AND P0, PT, R41, RZ, PT ;  /* 0x000000ff2900720b */ /* 0x000fda0003f0d000 */
[----:B------:R-:W-:Y:S05]  /*98d0*/  @!P0 EXIT ;  /* 0x000000000000894d */ /* 0x000fea0003800000 */
.L_x_135:
[----:B------:R-:W-:Y:S05]  /*98e0*/  BSYNC.RECONVERGENT B0 ;  /* 0x0000000000007941 */ /* 0x000fea0003800200 */
.L_x_132:
[----:B------:R-:W-:Y:S01]  /*98f0*/  ULEA UR4, UR46, UR44, 0x3 ;  /* 0x0000002c2e047291 */ /* 0x000fe2000f8e18ff */
[----:B------:R-:W-:-:S04]  /*9900*/  DEPBAR.LE SB0, 0x0 ;  /* 0x000080000000791a */ /* 0x000fc80000000000 */
[----:B------:R-:W-:-:S04]  /*9910*/  UIADD3 UR4, UPT, UPT, UR4, 0x40, URZ ;  /* 0x0000004004047890 */ /* 0x000fc8000fffe0ff */
[----:B------:R-:W-:-:S09]  /*9920*/  UPRMT UR4, UR47, 0x654, UR4 ;  /* 0x000006542f047896 */ /* 0x000fd20008000004 */
[----:B------:R-:W-:Y:S01]  /*9930*/  SYNCS.ARRIVE.TRANS64.RED.A1T0 RZ, [UR4], RZ ;  /* 0x000000ffffff79a7 */ /* 0x000fe20008100404 */
[----:B------:R-:W-:Y:S05]  /*9940*/  EXIT ;  /* 0x000000000000794d */ /* 0x000fea0003800000 */
.L_x_24:
[----:B---3--:R3:W4:Y:S02]  /*9950*/  SYNCS.PHASECHK.TRANS64.TRYWAIT P0, [R3+URZ+0xe0], R2 ;  /* 0x0000e002030075a7 */ /* 0x00872400080011ff */
[----:B----4-:R-:W-:Y:S05]  /*9960*/  @!P0 NANOSLEEP.SYNCS 0x989680 ;  /* 0x009896800000895d */ /* 0x010fea0003900000 */
[----:B------:R-:W4:Y:S02]  /*9970*/  @!P0 SYNCS.PHASECHK.TRANS64 P0, [R3+URZ+0xe0], R2 ;  /* 0x0000e002030085a7 */ /* 0x000f2400080010ff */
[----:B----4-:R-:W-:Y:S05]  /*9980*/  @!P0 BRA `(.L_x_24) ;  /* 0xfffffffc00f08947 */ /* 0x010fea000383ffff */
[----:B------:R-:W-:Y:S05]  /*9990*/  BRA `(.L_x_136) ;  /* 0xffffff7c00f87947 */ /* 0x000fea000383ffff */
.L_x_27:
[----:B--2---:R-:W-:-:S07]  /*99a0*/  MOV R0, UR33 ;  /* 0x0000002100007c02 */ /* 0x004fce0008000f00 */
.L_x_137:
[----:B--2---:R2:W3:Y:S02]  /*99b0*/  SYNCS.PHASECHK.TRANS64.TRYWAIT P0, [R0+URZ+0x10], R3 ;  /* 0x00001003000075a7 */ /* 0x0044e400080011ff */
[----:B---3--:R-:W-:Y:S05]  /*99c0*/  @!P0 NANOSLEEP.SYNCS 0x989680 ;  /* 0x009896800000895d */ /* 0x008fea0003900000 */
[----:B------:R-:W3:Y:S02]  /*99d0*/  @!P0 SYNCS.PHASECHK.TRANS64 P0, [R0+URZ+0x10], R3 ;  /* 0x00001003000085a7 */ /* 0x000ee400080010ff */
[----:B---3--:R-:W-:Y:S05]  /*99e0*/  @!P0 BRA `(.L_x_137) ;  /* 0xfffffffc00f08947 */ /* 0x008fea000383ffff */
[----:B------:R-:W-:Y:S05]  /*99f0*/  BRA `(.L_x_26) ;  /* 0xffffff8000407947 */ /* 0x000fea000383ffff */
.L_x_34:
[----:B-1----:R-:W-:-:S07]  /*9a00*/  MOV R0, UR33 ;  /* 0x0000002100007c02 */ /* 0x002fce0008000f00 */
.L_x_138:
[----:B-1----:R1:W2:Y:S02]  /*9a10*/  SYNCS.PHASECHK.TRANS64.TRYWAIT P0, [R0+URZ+0x10], R3 ;  /* 0x00001003000075a7 */ /* 0x0022a400080011ff */
[----:B--2---:R-:W-:Y:S05]  /*9a20*/  @!P0 NANOSLEEP.SYNCS 0x989680 ;  /* 0x009896800000895d */ /* 0x004fea0003900000 */
[----:B------:R-:W2:Y:S02]  /*9a30*/  @!P0 SYNCS.PHASECHK.TRANS64 P0, [R0+URZ+0x10], R3 ;  /* 0x00001003000085a7 */ /* 0x000ea400080010ff */
[----:B--2---:R-:W-:Y:S05]  /*9a40*/  @!P0 BRA `(.L_x_138) ;  /* 0xfffffffc00f08947 */ /* 0x004fea000383ffff */
[----:B------:R-:W-:Y:S05]  /*9a50*/  BRA `(.L_x_33) ;  /* 0xffffff8400307947 */ /* 0x000fea000383ffff */
.L_x_39:
[----:B-1----:R1:W2:Y:S02]  /*9a60*/  SYNCS.PHASECHK.TRANS64.TRYWAIT P0, [R3+URZ+0x70], R0 ;  /* 0x00007000030075a7 */ /* 0x0022a400080011ff */
[----:B--2---:R-:W-:Y:S05]  /*9a70*/  @!P0 NANOSLEEP.SYNCS 0x989680 ;  /* 0x009896800000895d */ /* 0x004fea0003900000 */
[----:B------:R-:W2:Y:S02]  /*9a80*/  @!P0 SYNCS.PHASECHK.TRANS64 P0, [R3+URZ+0x70], R0 ;  /* 0x00007000030085a7 */ /* 0x000ea400080010ff */
[----:B--2---:R-:W-:Y:S05]  /*9a90*/  @!P0 BRA `(.L_x_39) ;  /* 0xfffffffc00f08947 */ /* 0x004fea000383ffff */
[----:B------:R-:W-:Y:S05]  /*9aa0*/  BRA `(.L_x_139) ;  /* 0xffffff8800007947 */ /* 0x000fea000383ffff */
.L_x_43:
[----:B-1----:R-:W-:-:S07]  /*9ab0*/  MOV R0, UR4 ;  /* 0x0000000400007c02 */ /* 0x002fce0008000f00 */
.L_x_140:
[----:B-1----:R1:W2:Y:S02]  /*9ac0*/  SYNCS.PHASECHK.TRANS64.TRYWAIT P0, [R0+URZ], R3 ;  /* 0x00000003000075a7 */ /* 0x0022a400080011ff */
[----:B--2---:R-:W-:Y:S05]  /*9ad0*/  @!P0 NANOSLEEP.SYNCS 0x989680 ;  /* 0x009896800000895d */ /* 0x004fea0003900000 */
[----:B------:R-:W2:Y:S02]  /*9ae0*/  @!P0 SYNCS.PHASECHK.TRANS64 P0, [R0+URZ], R3 ;  /* 0x00000003000085a7 */ /* 0x000ea400080010ff */
[----:B--2---:R-:W-:Y:S05]  /*9af0*/  @!P0 BRA `(.L_x_140) ;  /* 0xfffffffc00f08947 */ /* 0x004fea000383ffff */
[----:B------:R-:W-:Y:S05]  /*9b00*/  BRA `(.L_x_141) ;  /* 0xffffff8c00a87947 */ /* 0x000fea000383ffff */
.L_x_46:
[----:B--2---:R2:W3:Y:S02]  /*9b10*/  SYNCS.PHASECHK.TRANS64.TRYWAIT P0, [R2+URZ+0xd0], R5 ;  /* 0x0000d005020075a7 */ /* 0x0044e400080011ff */
[----:B---3--:R-:W-:Y:S05]  /*9b20*/  @!P0 NANOSLEEP.SYNCS 0x989680 ;  /* 0x009896800000895d */ /* 0x008fea0003900000 */
[----:B------:R-:W3:Y:S02]  /*9b30*/  @!P0 SYNCS.PHASECHK.TRANS64 P0, [R2+URZ+0xd0], R5 ;  /* 0x0000d005020085a7 */ /* 0x000ee400080010ff */
[----:B---3--:R-:W-:Y:S05]  /*9b40*/  @!P0 BRA `(.L_x_46) ;  /* 0xfffffffc00f08947 */ /* 0x008fea000383ffff */
[----:B------:R-:W-:Y:S05]  /*9b50*/  BRA `(.L_x_142) ;  /* 0xffffff9000047947 */ /* 0x000fea000383ffff */
.L_x_47:
[----:B------:R-:W-:-:S07]  /*9b60*/  MOV R2, UR4 ;  /* 0x0000000400027c02 */ /* 0x000fce0008000f00 */
.L_x_143:
[----:B--2---:R2:W3:Y:S02]  /*9b70*/  SYNCS.PHASECHK.TRANS64.TRYWAIT P0, [R2+URZ+0x80], R5 ;  /* 0x00008005020075a7 */ /* 0x0044e400080011ff */
[----:B---3--:R-:W-:Y:S05]  /*9b80*/  @!P0 NANOSLEEP.SYNCS 0x989680 ;  /* 0x009896800000895d */ /* 0x008fea0003900000 */
[----:B------:R-:W3:Y:S02]  /*9b90*/  @!P0 SYNCS.PHASECHK.TRANS64 P0, [R2+URZ+0x80], R5 ;  /* 0x00008005020085a7 */ /* 0x000ee400080010ff */
[----:B---3--:R-:W-:Y:S05]  /*9ba0*/  @!P0 BRA `(.L_x_143) ;  /* 0xfffffffc00f08947 */ /* 0x008fea000383ffff */
[----:B------:R-:W-:Y:S05]  /*9bb0*/  BRA `(.L_x_144) ;  /* 0xffffff9000147947 */ /* 0x000fea000383ffff */
.L_x_48:
[----:B--2---:R2:W3:Y:S02]  /*9bc0*/  SYNCS.PHASECHK.TRANS64.TRYWAIT P1, [R2+URZ+0x70], R5 ;  /* 0x00007005020075a7 */ /* 0x0044e400080211ff */
[----:B---3--:R-:W-:Y:S05]  /*9bd0*/  @!P1 NANOSLEEP.SYNCS 0x989680 ;  /* 0x009896800000995d */ /* 0x008fea0003900000 */
[----:B------:R-:W3:Y:S02]  /*9be0*/  @!P1 SYNCS.PHASECHK.TRANS64 P1, [R2+URZ+0x70], R5 ;  /* 0x00007005020095a7 */ /* 0x000ee400080210ff */
[----:B---3--:R-:W-:Y:S05]  /*9bf0*/  @!P1 BRA `(.L_x_48) ;  /* 0xfffffffc00f09947 */ /* 0x008fea000383ffff */
[----:B------:R-:W-:Y:S05]  /*9c00*/  BRA `(.L_x_145) ;  /* 0xffffff9000447947 */ /* 0x000fea000383ffff */
.L_x_51:
[----:B------:R-:W-:-:S07]  /*9c10*/  MOV R0, UR4 ;  /* 0x0000000400007c02 */ /* 0x000fce0008000f00 */
.L_x_146:
[----:B--2---:R2:W3:Y:S02]  /*9c20*/  SYNCS.PHASECHK.TRANS64.TRYWAIT P0, [R0+URZ+0x80], R3 ;  /* 0x00008003000075a7 */ /* 0x0044e400080011ff */
[----:B---3--:R-:W-:Y:S05]  /*9c30*/  @!P0 NANOSLEEP.SYNCS 0x989680 ;  /* 0x009896800000895d */ /* 0x008fea0003900000 */
[----:B------:R-:W3:Y:S02]  /*9c40*/  @!P0 SYNCS.PHASECHK.TRANS64 P0, [R0+URZ+0x80], R3 ;  /* 0x00008003000085a7 */ /* 0x000ee400080010ff */
[----:B---3--:R-:W-:Y:S05]  /*9c50*/  @!P0 BRA `(.L_x_146) ;  /* 0xfffffffc00f08947 */ /* 0x008fea000383ffff */
[----:B------:R-:W-:Y:S05]  /*9c60*/  BRA `(.L_x_50) ;  /* 0xffffff9000987947 */ /* 0x000fea000383ffff */
.L_x_58:
[----:B-1----:R1:W2:Y:S02]  /*9c70*/  SYNCS.PHASECHK.TRANS64.TRYWAIT P1, [R0+URZ+0x70], R5 ;  /* 0x00007005000075a7 */ /* 0x0022a400080211ff */
[----:B--2---:R-:W-:Y:S05]  /*9c80*/  @!P1 NANOSLEEP.SYNCS 0x989680 ;  /* 0x009896800000995d */ /* 0x004fea0003900000 */
[----:B------:R-:W2:Y:S02]  /*9c90*/  @!P1 SYNCS.PHASECHK.TRANS64 P1, [R0+URZ+0x70], R5 ;  /* 0x00007005000095a7 */ /* 0x000ea400080210ff */
[----:B--2---:R-:W-:Y:S05]  /*9ca0*/  @!P1 BRA `(.L_x_58) ;  /* 0xfffffffc00f09947 */ /* 0x004fea000383ffff */
[----:B------:R-:W-:Y:S05]  /*9cb0*/  BRA `(.L_x_147) ;  /* 0xffffff98002c7947 */ /* 0x000fea000383ffff */
.L_x_59:
[----:B------:R-:W-:-:S07]  /*9cc0*/  MOV R3, UR46 ;  /* 0x0000002e00037c02 */ /* 0x000fce0008000f00 */
.L_x_148:
[----:B-1----:R1:W2:Y:S02]  /*9cd0*/  SYNCS.PHASECHK.TRANS64.TRYWAIT P0, [R3+URZ+0xb0], R0 ;  /* 0x0000b000030075a7 */ /* 0x0022a400080011ff */
[----:B--2---:R-:W-:Y:S05]  /*9ce0*/  @!P0 NANOSLEEP.SYNCS 0x989680 ;  /* 0x009896800000895d */ /* 0x004fea0003900000 */
[----:B------:R-:W2:Y:S02]  /*9cf0*/  @!P0 SYNCS.PHASECHK.TRANS64 P0, [R3+URZ+0xb0], R0 ;  /* 0x0000b000030085a7 */ /* 0x000ea400080010ff */
[----:B--2---:R-:W-:Y:S05]  /*9d00*/  @!P0 BRA `(.L_x_148) ;  /* 0xfffffffc00f08947 */ /* 0x004fea000383ffff */
[----:B------:R-:W-:Y:S05]  /*9d10*/  BRA `(.L_x_149) ;  /* 0xffffff98007c7947 */ /* 0x000fea000383ffff */
.L_x_62:
[----:B------:R-:W-:Y:S07]  /*9d20*/  MOV R0, UR7 ;  /* 0x0000000700007c02 */ /* 0x000fee0008000f00 */
.L_x_150:
[----:B-1----:R1:W2:Y:S02]  /*9d30*/  SYNCS.PHASECHK.TRANS64.TRYWAIT P0, [R0+URZ], R3 ;  /* 0x00000003000075a7 */ /* 0x0022a400080011ff */
[----:B--2---:R-:W-:Y:S05]  /*9d40*/  @!P0 NANOSLEEP.SYNCS 0x989680 ;  /* 0x009896800000895d */ /* 0x004fea0003900000 */
[----:B------:R-:W2:Y:S02]  /*9d50*/  @!P0 SYNCS.PHASECHK.TRANS64 P0, [R0+URZ], R3 ;  /* 0x00000003000085a7 */ /* 0x000ea400080010ff */
[----:B--2---:R-:W-:Y:S05]  /*9d60*/  @!P0 BRA `(.L_x_150) ;  /* 0xfffffffc00f08947 */ /* 0x004fea000383ffff */
[----:B------:R-:W-:Y:S05]  /*9d70*/  BRA `(.L_x_61) ;  /* 0xffffff9800987947 */ /* 0x000fea000383ffff */
.L_x_65:
[----:B------:R-:W-:-:S07]  /*9d80*/  MOV R0, UR4 ;  /* 0x0000000400007c02 */ /* 0x000fce0008000f00 */
.L_x_151:
[----:B--2---:R2:W4:Y:S02]  /*9d90*/  SYNCS.PHASECHK.TRANS64.TRYWAIT P0, [R0+URZ], R3 ;  /* 0x00000003000075a7 */ /* 0x00452400080011ff */
[----:B----4-:R-:W-:Y:S05]  /*9da0*/  @!P0 NANOSLEEP.SYNCS 0x989680 ;  /* 0x009896800000895d */ /* 0x010fea0003900000 */
[----:B------:R-:W4:Y:S02]  /*9db0*/  @!P0 SYNCS.PHASECHK.TRANS64 P0, [R0+URZ], R3 ;  /* 0x00000003000085a7 */ /* 0x000f2400080010ff */
[----:B----4-:R-:W-:Y:S05]  /*9dc0*/  @!P0 BRA `(.L_x_151) ;  /* 0xfffffffc00f08947 */ /* 0x010fea000383ffff */
[----:B------:R-:W-:Y:S05]  /*9dd0*/  BRA `(.L_x_152) ;  /* 0xffffff9c00c47947 */ /* 0x000fea000383ffff */
.L_x_66:
[----:B------:R-:W-:-:S07]  /*9de0*/  MOV R0, UR5 ;  /* 0x0000000500007c02 */ /* 0x000fce0008000f00 */
.L_x_153:
[----:B-1----:R1:W2:Y:S02]  /*9df0*/  SYNCS.PHASECHK.TRANS64.TRYWAIT P0, [R0+URZ], R3 ;  /* 0x00000003000075a7 */ /* 0x0022a400080011ff */
[----:B--2---:R-:W-:Y:S05]  /*9e00*/  @!P0 NANOSLEEP.SYNCS 0x989680 ;  /* 0x009896800000895d */ /* 0x004fea0003900000 */
[----:B------:R-:W2:Y:S02]  /*9e10*/  @!P0 SYNCS.PHASECHK.TRANS64 P0, [R0+URZ], R3 ;  /* 0x00000003000085a7 */ /* 0x000ea400080010ff */
[----:B--2---:R-:W-:Y:S05]  /*9e20*/  @!P0 BRA `(.L_x_153) ;  /* 0xfffffffc00f08947 */ /* 0x004fea000383ffff */
[----:B------:R-:W-:Y:S05]  /*9e30*/  BRA `(.L_x_154) ;  /* 0xffffff9c00d07947 */ /* 0x000fea000383ffff */
.L_x_67:
[----:B------:R-:W-:-:S07]  /*9e40*/  MOV R0, UR5 ;  /* 0x0000000500007c02 */ /* 0x000fce0008000f00 */
.L_x_155:
[----:B-1----:R1:W2:Y:S02]  /*9e50*/  SYNCS.PHASECHK.TRANS64.TRYWAIT P0, [R0+URZ], R3 ;  /* 0x00000003000075a7 */ /* 0x0022a400080011ff */
[----:B--2---:R-:W-:Y:S05]  /*9e60*/  @!P0 NANOSLEEP.SYNCS 0x989680 ;  /* 0x009896800000895d */ /* 0x004fea0003900000 */
[----:B------:R-:W2:Y:S02]  /*9e70*/  @!P0 SYNCS.PHASECHK.TRANS64 P0, [R0+URZ], R3 ;  /* 0x00000003000085a7 */ /* 0x000ea400080010ff */
[----:B--2---:R-:W-:Y:S05]  /*9e80*/  @!P0 BRA `(.L_x_155) ;  /* 0xfffffffc00f08947 */ /* 0x004fea000383ffff */
[----:B------:R-:W-:Y:S05]  /*9e90*/  BRA `(.L_x_156) ;  /* 0xffffff9c00dc7947 */ /* 0x000fea000383ffff */
.L_x_68:
[----:B------:R-:W-:-:S07]  /*9ea0*/  MOV R0, UR4 ;  /* 0x0000000400007c02 */ /* 0x000fce0008000f00 */
.L_x_157:
[----:B-1----:R1:W2:Y:S02]  /*9eb0*/  SYNCS.PHASECHK.TRANS64.TRYWAIT P0, [R0+URZ], R3 ;  /* 0x00000003000075a7 */ /* 0x0022a400080011ff */
[----:B--2---:R-:W-:Y:S05]  /*9ec0*/  @!P0 NANOSLEEP.SYNCS 0x989680 ;  /* 0x009896800000895d */ /* 0x004fea0003900000 */
[----:B------:R-:W2:Y:S02]  /*9ed0*/  @!P0 SYNCS.PHASECHK.TRANS64 P0, [R0+URZ], R3 ;  /* 0x00000003000085a7 */ /* 0x000ea400080010ff */
[----:B--2---:R-:W-:Y:S05]  /*9ee0*/  @!P0 BRA `(.L_x_157) ;  /* 0xfffffffc00f08947 */ /* 0x004fea000383ffff */
[----:B------:R-:W-:Y:S05]  /*9ef0*/  BRA `(.L_x_158) ;  /* 0xffffff9c00e87947 */ /* 0x000fea000383ffff */
.L_x_73:
[----:B--2---:R2:W3:Y:S02]  /*9f00*/  SYNCS.PHASECHK.TRANS64.TRYWAIT P0, [R8+URZ+0x70], R5 ;  /* 0x00007005080075a7 */ /* 0x0044e400080011ff */
[----:B---3--:R-:W-:Y:S05]  /*9f10*/  @!P0 NANOSLEEP.SYNCS 0x989680 ;  /* 0x009896800000895d */ /* 0x008fea0003900000 */
[----:B------:R-:W3:Y:S02]  /*9f20*/  @!P0 SYNCS.PHASECHK.TRANS64 P0, [R8+URZ+0x70], R5 ;  /* 0x00007005080085a7 */ /* 0x000ee400080010ff */
[----:B---3--:R-:W-:Y:S05]  /*9f30*/  @!P0 BRA `(.L_x_73) ;  /* 0xfffffffc00f08947 */ /* 0x008fea000383ffff */
[----:B------:R-:W-:Y:S05]  /*9f40*/  BRA `(.L_x_159) ;  /* 0xffffffa4001c7947 */ /* 0x000fea000383ffff */
.L_x_76:
[----:B------:R-:W-:Y:S07]  /*9f50*/  MOV R0, UR21 ;  /* 0x0000001500007c02 */ /* 0x000fee0008000f00 */
.L_x_160:
[----:B--2---:R2:W3:Y:S02]  /*9f60*/  SYNCS.PHASECHK.TRANS64.TRYWAIT P1, [R0+URZ+0x68], R5 ;  /* 0x00006805000075a7 */ /* 0x0044e400080211ff */
[----:B---3--:R-:W-:Y:S05]  /*9f70*/  @!P1 NANOSLEEP.SYNCS 0x989680 ;  /* 0x009896800000995d */ /* 0x008fea0003900000 */
[----:B------:R-:W3:Y:S02]  /*9f80*/  @!P1 SYNCS.PHASECHK.TRANS64 P1, [R0+URZ+0x68], R5 ;  /* 0x00006805000095a7 */ /* 0x000ee400080210ff */
[----:B---3--:R-:W-:Y:S05]  /*9f90*/  @!P1 BRA `(.L_x_160) ;  /* 0xfffffffc00f09947 */ /* 0x008fea000383ffff */
[----:B------:R-:W-:Y:S05]  /*9fa0*/  BRA `(.L_x_75) ;  /* 0xffffffa800987947 */ /* 0x000fea000383ffff */
.L_x_79:
[----:B--2---:R-:W-:Y:S07]  /*9fb0*/  MOV R5, UR21 ;  /* 0x0000001500057c02 */ /* 0x004fee0008000f00 */
.L_x_161:
[----:B--2---:R2:W3:Y:S02]  /*9fc0*/  SYNCS.PHASECHK.TRANS64.TRYWAIT P0, [R5+URZ+0x40], R4 ;  /* 0x00004004050075a7 */ /* 0x0044e400080011ff */
[----:B---3--:R-:W-:Y:S05]  /*9fd0*/  @!P0 NANOSLEEP.SYNCS 0x989680 ;  /* 0x009896800000895d */ /* 0x008fea0003900000 */
[----:B------:R-:W3:Y:S02]  /*9fe0*/  @!P0 SYNCS.PHASECHK.TRANS64 P0, [R5+URZ+0x40], R4 ;  /* 0x00004004050085a7 */ /* 0x000ee400080010ff */
[----:B---3--:R-:W-:Y:S05]  /*9ff0*/  @!P0 BRA `(.L_x_161) ;  /* 0xfffffffc00f08947 */ /* 0x008fea000383ffff */
[----:B------:R-:W-:Y:S05]  /*a000*/  BRA `(.L_x_162) ;  /* 0xffffffa800f07947 */ /* 0x000fea000383ffff */
.L_x_80:
[----:B------:R-:W-:Y:S07]  /*a010*/  MOV R5, UR21 ;  /* 0x0000001500057c02 */ /* 0x000fee0008000f00 */
.L_x_163:
[----:B--2---:R2:W3:Y:S02]  /*a020*/  SYNCS.PHASECHK.TRANS64.TRYWAIT P0, [R5+URZ+0x48], R4 ;  /* 0x00004804050075a7 */ /* 0x0044e400080011ff */
[----:B---3--:R-:W-:Y:S05]  /*a030*/  @!P0 NANOSLEEP.SYNCS 0x989680 ;  /* 0x009896800000895d */ /* 0x008fea0003900000 */
[----:B------:R-:W3:Y:S02]  /*a040*/  @!P0 SYNCS.PHASECHK.TRANS64 P0, [R5+URZ+0x48], R4 ;  /* 0x00004804050085a7 */ /* 0x000ee400080010ff */
[----:B---3--:R-:W-:Y:S05]  /*a050*/  @!P0 BRA `(.L_x_163) ;  /* 0xfffffffc00f08947 */ /* 0x008fea000383ffff */
[----:B------:R-:W-:Y:S05]  /*a060*/  BRA `(.L_x_164) ;  /* 0xffffffac002c7947 */ /* 0x000fea000383ffff */
.L_x_81:
[----:B--2---:R-:W-:Y:S07]  /*a070*/  MOV R5, UR21 ;  /* 0x0000001500057c02 */ /* 0x004fee0008000f00 */
.L_x_165:
[----:B--2---:R2:W3:Y:S02]  /*a080*/  SYNCS.PHASECHK.TRANS64.TRYWAIT P0, [R5+URZ+0x50], R4 ;  /* 0x00005004050075a7 */ /* 0x0044e400080011ff */
[----:B---3--:R-:W-:Y:S05]  /*a090*/  @!P0 NANOSLEEP.SYNCS 0x989680 ;  /* 0x009896800000895d */ /* 0x008fea0003900000 */
[----:B------:R-:W3:Y:S02]  /*a0a0*/  @!P0 SYNCS.PHASECHK.TRANS64 P0, [R5+URZ+0x50], R4 ;  /* 0x00005004050085a7 */ /* 0x000ee400080010ff */
[----:B---3--:R-:W-:Y:S05]  /*a0b0*/  @!P0 BRA `(.L_x_165) ;  /* 0xfffffffc00f08947 */ /* 0x008fea000383ffff */
[----:B------:R-:W-:Y:S05]  /*a0c0*/  BRA `(.L_x_166) ;  /* 0xffffffac00747947 */ /* 0x000fea000383ffff */
.L_x_82:
[----:B--2---:R-:W-:Y:S07]  /*a0d0*/  MOV R5, UR21 ;  /* 0x0000001500057c02 */ /* 0x004fee0008000f00 */
.L_x_167:
[----:B--2---:R2:W3:Y:S02]  /*a0e0*/  SYNCS.PHASECHK.TRANS64.TRYWAIT P0, [R5+URZ+0x58], R4 ;  /* 0x00005804050075a7 */ /* 0x0044e400080011ff */
[----:B---3--:R-:W-:Y:S05]  /*a0f0*/  @!P0 NANOSLEEP.SYNCS 0x989680 ;  /* 0x009896800000895d */ /* 0x008fea0003900000 */
[----:B------:R-:W3:Y:S02]  /*a100*/  @!P0 SYNCS.PHASECHK.TRANS64 P0, [R5+URZ+0x58], R4 ;  /* 0x00005804050085a7 */ /* 0x000ee400080010ff */
[----:B---3--:R-:W-:Y:S05]  /*a110*/  @!P0 BRA `(.L_x_167) ;  /* 0xfffffffc00f08947 */ /* 0x008fea000383ffff */
[----:B------:R-:W-:Y:S05]  /*a120*/  BRA `(.L_x_168) ;  /* 0xffffffac00c07947 */ /* 0x000fea000383ffff */
.L_x_84:
[----:B------:R-:W-:-:S07]  /*a130*/  MOV R0, UR21 ;  /* 0x0000001500007c02 */ /* 0x000fce0008000f00 */
.L_x_169:
[----:B--2---:R2:W3:Y:S02]  /*a140*/  SYNCS.PHASECHK.TRANS64.TRYWAIT P0, [R0+URZ+0x40], R3 ;  /* 0x00004003000075a7 */ /* 0x0044e400080011ff */
[----:B---3--:R-:W-:Y:S05]  /*a150*/  @!P0 NANOSLEEP.SYNCS 0x989680 ;  /* 0x009896800000895d */ /* 0x008fea0003900000 */
[----:B------:R-:W3:Y:S02]  /*a160*/  @!P0 SYNCS.PHASECHK.TRANS64 P0, [R0+URZ+0x40], R3 ;  /* 0x00004003000085a7 */ /* 0x000ee400080010ff */
[----:B---3--:R-:W-:Y:S05]  /*a170*/  @!P0 BRA `(.L_x_169) ;  /* 0xfffffffc00f08947 */ /* 0x008fea000383ffff */
[----:B------:R-:W-:Y:S05]  /*a180*/  BRA `(.L_x_170) ;  /* 0xffffffb000347947 */ /* 0x000fea000383ffff */
.L_x_85:
[----:B--2---:R-:W-:-:S07]  /*a190*/  MOV R0, UR21 ;  /* 0x0000001500007c02 */ /* 0x004fce0008000f00 */
.L_x_171:
[----:B--2---:R2:W3:Y:S02]  /*a1a0*/  SYNCS.PHASECHK.TRANS64.TRYWAIT P0, [R0+URZ+0x48], R3 ;  /* 0x00004803000075a7 */ /* 0x0044e400080011ff */
[----:B---3--:R-:W-:Y:S05]  /*a1b0*/  @!P0 NANOSLEEP.SYNCS 0x989680 ;  /* 0x009896800000895d */ /* 0x008fea0003900000 */
[----:B------:R-:W3:Y:S02]  /*a1c0*/  @!P0 SYNCS.PHASECHK.TRANS64 P0, [R0+URZ+0x48], R3 ;  /* 0x00004803000085a7 */ /* 0x000ee400080010ff */
[----:B---3--:R-:W-:Y:S05]  /*a1d0*/  @!P0 BRA `(.L_x_171) ;  /* 0xfffffffc00f08947 */ /* 0x008fea000383ffff */
[----:B------:R-:W-:Y:S05]  /*a1e0*/  BRA `(.L_x_172) ;  /* 0xffffffb000247947 */ /* 0x000fea000383ffff */
.L_x_86:
[----:B--2---:R-:W-:-:S07]  /*a1f0*/  MOV R0, UR21 ;  /* 0x0000001500007c02 */ /* 0x004fce0008000f00 */
.L_x_173:
[----:B--2---:R2:W3:Y:S02]  /*a200*/  SYNCS.PHASECHK.TRANS64.TRYWAIT P0, [R0+URZ+0x50], R3 ;  /* 0x00005003000075a7 */ /* 0x0044e400080011ff */
[----:B---3--:R-:W-:Y:S05]  /*a210*/  @!P0 NANOSLEEP.SYNCS 0x989680 ;  /* 0x009896800000895d */ /* 0x008fea0003900000 */
[----:B------:R-:W3:Y:S02]  /*a220*/  @!P0 SYNCS.PHASECHK.TRANS64 P0, [R0+URZ+0x50], R3 ;  /* 0x00005003000085a7 */ /* 0x000ee400080010ff */
[----:B---3--:R-:W-:Y:S05]  /*a230*/  @!P0 BRA `(.L_x_173) ;  /* 0xfffffffc00f08947 */ /* 0x008fea000383ffff */
[----:B------:R-:W-:Y:S05]  /*a240*/  BRA `(.L_x_174) ;  /* 0xffffffb000147947 */ /* 0x000fea000383ffff */
.L_x_88:
[----:B-1----:R1:W2:Y:S02]  /*a250*/  SYNCS.PHASECHK.TRANS64.TRYWAIT P0, [R3+URZ+0x70], R0 ;  /* 0x00007000030075a7 */ /* 0x0022a400080011ff */
[----:B--2---:R-:W-:Y:S05]  /*a260*/  @!P0 NANOSLEEP.SYNCS 0x989680 ;  /* 0x009896800000895d */ /* 0x004fea0003900000 */
[----:B------:R-:W2:Y:S02]  /*a270*/  @!P0 SYNCS.PHASECHK.TRANS64 P0, [R3+URZ+0x70], R0 ;  /* 0x00007000030085a7 */ /* 0x000ea400080010ff */
[----:B--2---:R-:W-:Y:S05]  /*a280*/  @!P0 BRA `(.L_x_88) ;  /* 0xfffffffc00f08947 */ /* 0x004fea000383ffff */
[----:B------:R-:W-:Y:S05]  /*a290*/  BRA `(.L_x_175) ;  /* 0xffffffb000e47947 */ /* 0x000fea000383ffff */
.L_x_99:
[----:B-1----:R-:W-:Y:S04]  /*a2a0*/  MOV R0, UR44 ;  /* 0x0000002c00007c02 */ /* 0x002fe80008000f00 */
[----:B------:R1:W2:Y:S03]  /*a2b0*/  SYNCS.PHASECHK.TRANS64.TRYWAIT P1, [R0+URZ+0x20], R3 ;  /* 0x00002003000075a7 */ /* 0x0002a600080211ff */
[----:B--2---:R-:W-:Y:S05]  /*a2c0*/  @!P1 NANOSLEEP.SYNCS 0x989680 ;  /* 0x009896800000995d */ /* 0x004fea0003900000 */
[----:B------:R-:W2:Y:S02]  /*a2d0*/  @!P1 SYNCS.PHASECHK.TRANS64 P1, [R0+URZ+0x20], R3 ;  /* 0x00002003000095a7 */ /* 0x000ea400080210ff */
[----:B--2---:R-:W-:Y:S05]  /*a2e0*/  @!P1 BRA `(.L_x_99) ;  /* 0xfffffffc00ec9947 */ /* 0x004fea000383ffff */
[----:B------:R-:W-:Y:S05]  /*a2f0*/  BRA `(.L_x_98) ;  /* 0xffffffc000847947 */ /* 0x000fea000383ffff */
.L_x_101:
[----:B-1----:R1:W4:Y:S02]  /*a300*/  SYNCS.PHASECHK.TRANS64.TRYWAIT P0, [R99+URZ+0x90], R2 ;  /* 0x00009002630075a7 */ /* 0x00232400080011ff */
[----:B----4-:R-:W-:Y:S05]  /*a310*/  @!P0 NANOSLEEP.SYNCS 0x989680 ;  /* 0x009896800000895d */ /* 0x010fea0003900000 */
[----:B------:R-:W4:Y:S02]  /*a320*/  @!P0 SYNCS.PHASECHK.TRANS64 P0, [R99+URZ+0x90], R2 ;  /* 0x00009002630085a7 */ /* 0x000f2400080010ff */
[----:B----4-:R-:W-:Y:S05]  /*a330*/  @!P0 BRA `(.L_x_101) ;  /* 0xfffffffc00f08947 */ /* 0x010fea000383ffff */
[----:B------:R-:W-:Y:S05]  /*a340*/  BRA `(.L_x_100) ;  /* 0xffffffc000b07947 */ /* 0x000fea000383ffff */
.L_x_110:
[----:B--2---:R2:W3:Y:S02]  /*a350*/  SYNCS.PHASECHK.TRANS64.TRYWAIT P0, [R3+URZ+0x20], R0 ;  /* 0x00002000030075a7 */ /* 0x0044e400080011ff */
[----:B---3--:R-:W-:Y:S05]  /*a360*/  @!P0 NANOSLEEP.SYNCS 0x989680 ;  /* 0x009896800000895d */ /* 0x008fea0003900000 */
[----:B------:R-:W3:Y:S02]  /*a370*/  @!P0 SYNCS.PHASECHK.TRANS64 P0, [R3+URZ+0x20], R0 ;  /* 0x00002000030085a7 */ /* 0x000ee400080010ff */
[----:B---3--:R-:W-:Y:S05]  /*a380*/  @!P0 BRA `(.L_x_110) ;  /* 0xfffffffc00f08947 */ /* 0x008fea000383ffff */
[----:B------:R-:W-:Y:S05]  /*a390*/  BRA `(.L_x_109) ;  /* 0xffffffcc00947947 */ /* 0x000fea000383ffff */
.L_x_118:
[----:B--2---:R2:W3:Y:S02]  /*a3a0*/  SYNCS.PHASECHK.TRANS64.TRYWAIT P0, [R102+URZ+0x20], R5 ;  /* 0x00002005660075a7 */ /* 0x0044e400080011ff */
[----:B---3--:R-:W-:Y:S05]  /*a3b0*/  @!P0 NANOSLEEP.SYNCS 0x989680 ;  /* 0x009896800000895d */ /* 0x008fea0003900000 */
[----:B------:R-:W3:Y:S02]  /*a3c0*/  @!P0 SYNCS.PHASECHK.TRANS64 P0, [R102+URZ+0x20], R5 ;  /* 0x00002005660085a7 */ /* 0x000ee400080010ff */
[----:B---3--:R-:W-:Y:S05]  /*a3d0*/  @!P0 BRA `(.L_x_118) ;  /* 0xfffffffc00f08947 */ /* 0x008fea000383ffff */
[----:B------:R-:W-:Y:S05]  /*a3e0*/  BRA `(.L_x_117) ;  /* 0xffffffd8009c7947 */ /* 0x000fea000383ffff */
.L_x_126:
[----:B--2---:R2:W3:Y:S02]  /*a3f0*/  SYNCS.PHASECHK.TRANS64.TRYWAIT P0, [R103+URZ+0x20], R0 ;  /* 0x00002000670075a7 */ /* 0x0044e400080011ff */
[----:B---3--:R-:W-:Y:S05]  /*a400*/  @!P0 NANOSLEEP.SYNCS 0x989680 ;  /* 0x009896800000895d */ /* 0x008fea0003900000 */
[----:B------:R-:W3:Y:S02]  /*a410*/  @!P0 SYNCS.PHASECHK.TRANS64 P0, [R103+URZ+0x20], R0 ;  /* 0x00002000670085a7 */ /* 0x000ee400080010ff */
[----:B---3--:R-:W-:Y:S05]  /*a420*/  @!P0 BRA `(.L_x_126) ;  /* 0xfffffffc00f08947 */ /* 0x008fea000383ffff */
[----:B------:R-:W-:Y:S05]  /*a430*/  BRA `(.L_x_125) ;  /* 0xffffffe400a47947 */ /* 0x000fea000383ffff */
        .weak           $__internal_0_$__cuda_sm10x_tcgen05_guardrail_trap_col_being_dealloced_not_returned_by_alloc
        .type           $__internal_0_$__cuda_sm10x_tcgen05_guardrail_trap_col_being_dealloced_not_returned_by_alloc,@function
        .size           $__internal_0_$__cuda_sm10x_tcgen05_guardrail_trap_col_being_dealloced_not_returned_by_alloc,($__internal_1_$__cuda_sm10x_tcgen05_guardrail_trap_phase_invalid_during_alloc - $__internal_0_$__cuda_sm10x_tcgen05_guardrail_trap_col_being_dealloced_not_returned_by_alloc)
$__internal_0_$__cuda_sm10x_tcgen05_guardrail_trap_col_being_dealloced_not_returned_by_alloc:
[----:B------:R-:W-:Y:S05]  /*a440*/  BPT.TRAP 0x1 ;  /* 0x000000040000795c */ /* 0x000fea0000300000 */
[----:B------:R-:W-:-:S04]  /*a450*/  HFMA2 R3, -RZ, RZ, 0, 0 ;  /* 0x00000000ff037431 */ /* 0x000fc800000001ff */
[----:B------:R-:W-:Y:S05]  /*a460*/  RET.REL.NODEC R2 `(_ZN7cutlass13device_kernelINS_4gemm6kernel13GemmUniversalIN4cute5tupleIJiiiiEEENS1_10collective13CollectiveMmaINS1_35MainloopSm100TmaUmmaWarpSpecializedILi2ELi2ELi4ENS5_IJNS4_1CILi8EEENSA_ILi1EEESC_EEEEENS5_IJNSA_ILi64EEENSA_ILi256EEENSA_ILi128EEEEEENS_6half_tENS5_IJlSC_lEEESJ_SK_NS4_8TiledMMAINS4_8MMA_AtomIJNS4_20SM100_MMA_F16BF16_SSISJ_SJ_fLi64ELi256ELNS4_4UMMA5MajorE0ELSP_0ELNSO_7ScaleInE0ELSQ_0EEEEEENS4_6LayoutINS5_IJSC_SC_SC_EEENS5_IJNSA_ILi0EEESV_SV_EEEEENS5_IJNS4_10UnderscoreESY_SY_EEEEENS4_13SM90_TMA_LOADENS4_14ComposedLayoutINS4_7SwizzleILi3ELi4ELi3EEENS4_18smem_ptr_flag_bitsILi16EEENST_INS5_IJSB_SF_EEENS5_IJSF_SC_EEEEEEEvNS4_8identityENS4_23SM90_TMA_LOAD_MULTICASTES1A_vS1B_EENS_8epilogue10collective18CollectiveEpilogueINS1E_23Sm100TmaWarpSpecializedILi4ELi2ELi32ELb1ELb0EEEJSI_NS5_IJNST_ISF_SC_EES1J_EEESJ_SK_SJ_SK_NS1E_6fusion15FusionCallbacksIS1I_NS1L_17LinearCombinationISJ_fSJ_fLNS_15FloatRoundStyleE2EEESI_S1K_JEEENS4_5SM1004TMEM4LOAD26SM100_TMEM_LOAD_16dp256b8xES11_S1A_NS4_17SM75_U32x4_LDSM_NENS4_14SM90_TMA_STOREES1A_NS4_17SM90_U32x4_STSM_NENS4_39AutoVectorizingCopyWithAssumedAlignmentILi128EEEEEEvvEEEEvNT_6ParamsE) ;  /* 0xffffff5802e47950 */ /* 0x000fea0003c3ffff */
        .weak           $__internal_1_$__cuda_sm10x_tcgen05_guardrail_trap_phase_invalid_during_alloc
        .type           $__internal_1_$__cuda_sm10x_tcgen05_guardrail_trap_phase_invalid_during_alloc,@function
        .size           $__internal_1_$__cuda_sm10x_tcgen05_guardrail_trap_phase_invalid_during_alloc,($__internal_2_$__cuda_sm10x_tcgen05_guardrail_trap_unallocated_columns_being_dealloced - $__internal_1_$__cuda_sm10x_tcgen05_guardrail_trap_phase_invalid_during_alloc)
$__internal_1_$__cuda_sm10x_tcgen05_guardrail_trap_phase_invalid_during_alloc:
[----:B------:R-:W-:Y:S05]  /*a470*/  BPT.TRAP 0x1 ;  /* 0x000000040000795c */ /* 0x000fea0000300000 */
[----:B------:R-:W-:-:S04]  /*a480*/  MOV R5, 0x0 ;  /* 0x0000000000057802 */ /* 0x000fc80000000f00 */
[----:B------:R-:W-:Y:S05]  /*a490*/  RET.REL.NODEC R4 `(_ZN7cutlass13device_kernelINS_4gemm6kernel13GemmUniversalIN4cute5tupleIJiiiiEEENS1_10collective13CollectiveMmaINS1_35MainloopSm100TmaUmmaWarpSpecializedILi2ELi2ELi4ENS5_IJNS4_1CILi8EEENSA_ILi1EEESC_EEEEENS5_IJNSA_ILi64EEENSA_ILi256EEENSA_ILi128EEEEEENS_6half_tENS5_IJlSC_lEEESJ_SK_NS4_8TiledMMAINS4_8MMA_AtomIJNS4_20SM100_MMA_F16BF16_SSISJ_SJ_fLi64ELi256ELNS4_4UMMA5MajorE0ELSP_0ELNSO_7ScaleInE0ELSQ_0EEEEEENS4_6LayoutINS5_IJSC_SC_SC_EEENS5_IJNSA_ILi0EEESV_SV_EEEEENS5_IJNS4_10UnderscoreESY_SY_EEEEENS4_13SM90_TMA_LOADENS4_14ComposedLayoutINS4_7SwizzleILi3ELi4ELi3EEENS4_18smem_ptr_flag_bitsILi16EEENST_INS5_IJSB_SF_EEENS5_IJSF_SC_EEEEEEEvNS4_8identityENS4_23SM90_TMA_LOAD_MULTICASTES1A_vS1B_EENS_8epilogue10collective18CollectiveEpilogueINS1E_23Sm100TmaWarpSpecializedILi4ELi2ELi32ELb1ELb0EEEJSI_NS5_IJNST_ISF_SC_EES1J_EEESJ_SK_SJ_SK_NS1E_6fusion15FusionCallbacksIS1I_NS1L_17LinearCombinationISJ_fSJ_fLNS_15FloatRoundStyleE2EEESI_S1K_JEEENS4_5SM1004TMEM4LOAD26SM100_TMEM_LOAD_16dp256b8xES11_S1A_NS4_17SM75_U32x4_LDSM_NENS4_14SM90_TMA_STOREES1A_NS4_17SM90_U32x4_STSM_NENS4_39AutoVectorizingCopyWithAssumedAlignmentILi128EEEEEEvvEEEEvNT_6ParamsE) ;  /* 0xffffff5804d87950 */ /* 0x000fea0003c3ffff */
        .weak           $__internal_2_$__cuda_sm10x_tcgen05_guardrail_trap_unallocated_columns_being_dealloced
        .type           $__internal_2_$__cuda_sm10x_tcgen05_guardrail_trap_unallocated_columns_being_dealloced,@function
        .size           $__internal_2_$__cuda_sm10x_tcgen05_guardrail_trap_unallocated_columns_being_dealloced,(.L_x_177 - $__internal_2_$__cuda_sm10x_tcgen05_guardrail_trap_unallocated_columns_being_dealloced)
$__internal_2_$__cuda_sm10x_tcgen05_guardrail_trap_unallocated_columns_being_dealloced:
[----:B------:R-:W-:Y:S05]  /*a4a0*/  BPT.TRAP 0x1 ;  /* 0x000000040000795c */ /* 0x000fea0000300000 */
[----:B------:R-:W-:-:S04]  /*a4b0*/  HFMA2 R3, -RZ, RZ, 0, 0 ;  /* 0x00000000ff037431 */ /* 0x000fc800000001ff */
[----:B------:R-:W-:Y:S05]  /*a4c0*/  RET.REL.NODEC R2 `(_ZN7cutlass13device_kernelINS_4gemm6kernel13GemmUniversalIN4cute5tupleIJiiiiEEENS1_10collective13CollectiveMmaINS1_35MainloopSm100TmaUmmaWarpSpecializedILi2ELi2ELi4ENS5_IJNS4_1CILi8EEENSA_ILi1EEESC_EEEEENS5_IJNSA_ILi64EEENSA_ILi256EEENSA_ILi128EEEEEENS_6half_tENS5_IJlSC_lEEESJ_SK_NS4_8TiledMMAINS4_8MMA_AtomIJNS4_20SM100_MMA_F16BF16_SSISJ_SJ_fLi64ELi256ELNS4_4UMMA5MajorE0ELSP_0ELNSO_7ScaleInE0ELSQ_0EEEEEENS4_6LayoutINS5_IJSC_SC_SC_EEENS5_IJNSA_ILi0EEESV_SV_EEEEENS5_IJNS4_10UnderscoreESY_SY_EEEEENS4_13SM90_TMA_LOADENS4_14ComposedLayoutINS4_7SwizzleILi3ELi4ELi3EEENS4_18smem_ptr_flag_bitsILi16EEENST_INS5_IJSB_SF_EEENS5_IJSF_SC_EEEEEEEvNS4_8identityENS4_23SM90_TMA_LOAD_MULTICASTES1A_vS1B_EENS_8epilogue10collective18CollectiveEpilogueINS1E_23Sm100TmaWarpSpecializedILi4ELi2ELi32ELb1ELb0EEEJSI_NS5_IJNST_ISF_SC_EES1J_EEESJ_SK_SJ_SK_NS1E_6fusion15FusionCallbacksIS1I_NS1L_17LinearCombinationISJ_fSJ_fLNS_15FloatRoundStyleE2EEESI_S1K_JEEENS4_5SM1004TMEM4LOAD26SM100_TMEM_LOAD_16dp256b8xES11_S1A_NS4_17SM75_U32x4_LDSM_NENS4_14SM90_TMA_STOREES1A_NS4_17SM90_U32x4_STSM_NENS4_39AutoVectorizingCopyWithAssumedAlignmentILi128EEEEEEvvEEEEvNT_6ParamsE) ;  /* 0xffffff5802cc7950 */ /* 0x000fea0003c3ffff */
.L_x_176:
[----:B------:R-:W-:-:S00]  /*a4d0*/  BRA `(.L_x_176) ;  /* 0xfffffffc00fc7947 */ /* 0x000fc0000383ffff */
[----:B------:R-:W-:-:S00]  /*a4e0*/  NOP ;  /* 0x0000000000007918 */ /* 0x000fc00000000000 */
        /* <DEDUP_REMOVED lines=9> */
.L_x_177:


//--------------------- .nv.global.init           --------------------------
	.section	.nv.global.init,"aw",@progbits
.nv.global.init:
	.type		$str$27,@object
	.size		$str$27,($str$28 - $str$27)
$str$27:
        /*0000*/ 	.byte	0x28, 0x61, 0x64, 0x64, 0x72, 0x65, 0x73, 0x73, 0x20, 0x26, 0x20, 0x6d, 0x61, 0x73, 0x6b, 0x29
        /*0010*/ 	.byte	0x20, 0x3d, 0x3d, 0x20, 0x30, 0x00
	.type		$str$28,@object
	.size		$str$28,($str$26 - $str$28)
$str$28:
        /*0016*/ 	.byte	0x2f, 0x74, 0x6d, 0x70, 0x2f, 0x63, 0x75, 0x74, 0x6c, 0x61, 0x73, 0x73, 0x5f, 0x73, 0x77, 0x65
        /*0026*/ 	.byte	0x65, 0x70, 0x5f, 0x73, 0x72, 0x63, 0x2f, 0x69, 0x6e, 0x63, 0x6c, 0x75, 0x64, 0x65, 0x2f, 0x63
        /*0036*/ 	.byte	0x75, 0x74, 0x65, 0x2f, 0x70, 0x6f, 0x69, 0x6e, 0x74, 0x65, 0x72, 0x5f, 0x66, 0x6c, 0x61, 0x67
        /*0046*/ 	.byte	0x67, 0x65, 0x64, 0x2e, 0x68, 0x70, 0x70, 0x00
	.type		$str$26,@object
	.size		$str$26,($str$25 - $str$26)
$str$26:
        /*004e*/ 	.byte	0x2f, 0x74, 0x6d, 0x70, 0x2f, 0x63, 0x75, 0x74, 0x6c, 0x61, 0x73, 0x73, 0x5f, 0x73, 0x77, 0x65
        /*005e*/ 	.byte	0x65, 0x70, 0x5f, 0x73, 0x72, 0x63, 0x2f, 0x69, 0x6e, 0x63, 0x6c, 0x75, 0x64, 0x65, 0x2f, 0x63
        /*006e*/ 	.byte	0x75, 0x74, 0x65, 0x2f, 0x61, 0x74, 0x6f, 0x6d, 0x2f, 0x63, 0x6f, 0x70, 0x79, 0x5f, 0x74, 0x72
        /*007e*/ 	.byte	0x61, 0x69, 0x74, 0x73, 0x5f, 0x73, 0x6d, 0x31, 0x30, 0x30, 0x2e, 0x68, 0x70, 0x70, 0x00
	.type		$str$25,@object
	.size		$str$25,(__unnamed_1 - $str$25)
$str$25:
        /*008d*/ 	.byte	0x28, 0x28, 0x75, 0x69, 0x6e, 0x74, 0x33, 0x32, 0x5f, 0x74, 0x28, 0x74, 0x68, 0x72, 0x65, 0x61
        /*009d*/ 	.byte	0x64, 0x49, 0x64, 0x78, 0x2e, 0x78, 0x29, 0x20, 0x2f, 0x20, 0x33, 0x32, 0x29, 0x20, 0x25, 0x20
        /*00ad*/ 	.byte	0x34, 0x29, 0x20, 0x3d, 0x3d, 0x20, 0x28, 0x28, 0x28, 0x74, 0x6d, 0x65, 0x6d, 0x5f, 0x61, 0x64
        /*00bd*/ 	.byte	0x64, 0x72, 0x20, 0x3e, 0x3e, 0x20, 0x31, 0x36, 0x29, 0x20, 0x2f, 0x20, 0x33, 0x32, 0x29, 0x20
        /*00cd*/ 	.byte	0x25, 0x20, 0x34, 0x29, 0x00
	.type		__unnamed_1,@object
	.size		__unnamed_1,(__unnamed_2 - __unnamed_1)
__unnamed_1:
        /*00d2*/ 	.byte	0x61, 0x75, 0x74, 0x6f, 0x20, 0x63, 0x75, 0x74, 0x65, 0x3a, 0x3a, 0x61, 0x73, 0x5f, 0x70, 0x6f
        /* <DEDUP_REMOVED lines=24> */
        /*0262*/ 	.byte	0x3e, 0x3e, 0x3e, 0x5d, 0x00
	.type		__unnamed_2,@object
	.size		__unnamed_2,(.L_2 - __unnamed_2)
__unnamed_2:
        /* <DEDUP_REMOVED lines=46> */
        /*0547*/ 	.byte	0x75, 0x74, 0x65, 0x3a, 0x3a, 0x43, 0x3c, 0x30, 0x3e, 0x3e, 0x3e, 0x3e, 0x5d, 0x00
.L_2:


//--------------------- .nv.shared._ZN7cutlass13device_kernelINS_4gemm6kernel13GemmUniversalIN4cute5tupleIJiiiiEEENS1_10collective13CollectiveMmaINS1_35MainloopSm100TmaUmmaWarpSpecializedILi2ELi2ELi4ENS5_IJNS4_1CILi8EEENSA_ILi1EEESC_EEEEENS5_IJNSA_ILi64EEENSA_ILi256EEENSA_ILi128EEEEEENS_6half_tENS5_IJlSC_lEEESJ_SK_NS4_8TiledMMAINS4_8MMA_AtomIJNS4_20SM100_MMA_F16BF16_SSISJ_SJ_fLi64ELi256ELNS4_4UMMA5MajorE0ELSP_0ELNSO_7ScaleInE0ELSQ_0EEEEEENS4_6LayoutINS5_IJSC_SC_SC_EEENS5_IJNSA_ILi0EEESV_SV_EEEEENS5_IJNS4_10UnderscoreESY_SY_EEEEENS4_13SM90_TMA_LOADENS4_14ComposedLayoutINS4_7SwizzleILi3ELi4ELi3EEENS4_18smem_ptr_flag_bitsILi16EEENST_INS5_IJSB_SF_EEENS5_IJSF_SC_EEEEEEEvNS4_8identityENS4_23SM90_TMA_LOAD_MULTICASTES1A_vS1B_EENS_8epilogue10collective18CollectiveEpilogueINS1E_23Sm100TmaWarpSpecializedILi4ELi2ELi32ELb1ELb0EEEJSI_NS5_IJNST_ISF_SC_EES1J_EEESJ_SK_SJ_SK_NS1E_6fusion15FusionCallbacksIS1I_NS1L_17LinearCombinationISJ_fSJ_fLNS_15FloatRoundStyleE2EEESI_S1K_JEEENS4_5SM1004TMEM4LOAD26SM100_TMEM_LOAD_16dp256b8xES11_S1A_NS4_17SM75_U32x4_LDSM_NENS4_14SM90_TMA_STOREES1A_NS4_17SM90_U32x4_STSM_NENS4_39AutoVectorizingCopyWithAssumedAlignmentILi128EEEEEEvvEEEEvNT_6ParamsE --------------------------
	.section	.nv.shared._ZN7cutlass13device_kernelINS_4gemm6kernel13GemmUniversalIN4cute5tupleIJiiiiEEENS1_10collective13CollectiveMmaINS1_35MainloopSm100TmaUmmaWarpSpecializedILi2ELi2ELi4ENS5_IJNS4_1CILi8EEENSA_ILi1EEESC_EEEEENS5_IJNSA_ILi64EEENSA_ILi256EEENSA_ILi128EEEEEENS_6half_tENS5_IJlSC_lEEESJ_SK_NS4_8TiledMMAINS4_8MMA_AtomIJNS4_20SM100_MMA_F16BF16_SSISJ_SJ_fLi64ELi256ELNS4_4UMMA5MajorE0ELSP_0ELNSO_7ScaleInE0ELSQ_0EEEEEENS4_6LayoutINS5_IJSC_SC_SC_EEENS5_IJNSA_ILi0EEESV_SV_EEEEENS5_IJNS4_10UnderscoreESY_SY_EEEEENS4_13SM90_TMA_LOADENS4_14ComposedLayoutINS4_7SwizzleILi3ELi4ELi3EEENS4_18smem_ptr_flag_bitsILi16EEENST_INS5_IJSB_SF_EEENS5_IJSF_SC_EEEEEEEvNS4_8identityENS4_23SM90_TMA_LOAD_MULTICASTES1A_vS1B_EENS_8epilogue10collective18CollectiveEpilogueINS1E_23Sm100TmaWarpSpecializedILi4ELi2ELi32ELb1ELb0EEEJSI_NS5_IJNST_ISF_SC_EES1J_EEESJ_SK_SJ_SK_NS1E_6fusion15FusionCallbacksIS1I_NS1L_17LinearCombinationISJ_fSJ_fLNS_15FloatRoundStyleE2EEESI_S1K_JEEENS4_5SM1004TMEM4LOAD26SM100_TMEM_LOAD_16dp256b8xES11_S1A_NS4_17SM75_U32x4_LDSM_NENS4_14SM90_TMA_STOREES1A_NS4_17SM90_U32x4_STSM_NENS4_39AutoVectorizingCopyWithAssumedAlignmentILi128EEEEEEvvEEEEvNT_6ParamsE,"aw",@nobits
	.sectionflags	@""
	.align	16
	.zero		1024


//--------------------- .nv.shared.reserved.0     --------------------------
	.section	.nv.shared.reserved.0,"aw",@nobits
	.weak		__nv_reservedSMEM_offset_0_alias
	.size		__nv_reservedSMEM_offset_0_alias, 0, 64
	.other		__nv_reservedSMEM_offset_0_alias,@"STO_CUDA_RESERVED_SHARED STV_DEFAULT"
__nv_reservedSMEM_offset_0_alias:
	.zero		0
.nv.shared.reserved.0:
	.zero		64
	.weak		__nv_reservedSMEM_tcgen05_partition
	.type		__nv_reservedSMEM_tcgen05_partition,@object
	.size		__nv_reservedSMEM_tcgen05_partition,(.L_0 - __nv_reservedSMEM_tcgen05_partition)
__nv_reservedSMEM_tcgen05_partition:
	.zero		32
.L_0:


//--------------------- .nv.global                --------------------------
	.section	.nv.global,"aw",@nobits
.nv.global:
	.type		_ZN40_INTERNAL_e16949df_4_k_cu_feaf2bbf_357704cute1_E,@object
	.size		_ZN40_INTERNAL_e16949df_4_k_cu_feaf2bbf_357704cute1_E,(_ZN40_INTERNAL_e16949df_4_k_cu_feaf2bbf_357704cuda3std3__45__cpo6cbeginE - _ZN40_INTERNAL_e16949df_4_k_cu_feaf2bbf_357704cute1_E)
_ZN40_INTERNAL_e16949df_4_k_cu_feaf2bbf_357704cute1_E:
	.zero		1
	.type		_ZN40_INTERNAL_e16949df_4_k_cu_feaf2bbf_357704cuda3std3__45__cpo6cbeginE,@object
	.size		_ZN40_INTERNAL_e16949df_4_k_cu_feaf2bbf_357704cuda3std3__45__cpo6cbeginE,(_ZN40_INTERNAL_e16949df_4_k_cu_feaf2bbf_357704cuda3std3__48in_placeE - _ZN40_INTERNAL_e16949df_4_k_cu_feaf2bbf_357704cuda3std3__45__cpo6cbeginE)
_ZN40_INTERNAL_e16949df_4_k_cu_feaf2bbf_357704cuda3std3__45__cpo6cbeginE:
	.zero		1
	.type		_ZN40_INTERNAL_e16949df_4_k_cu_feaf2bbf_357704cuda3std3__48in_placeE,@object
	.size		_ZN40_INTERNAL_e16949df_4_k_cu_feaf2bbf_357704cuda3std3__48in_placeE,(_ZN40_INTERNAL_e16949df_4_k_cu_feaf2bbf_357704cuda3std6ranges3__45__cpo9iter_moveE - _ZN40_INTERNAL_e16949df_4_k_cu_feaf2bbf_357704cuda3std3__48in_placeE)
_ZN40_INTERNAL_e16949df_4_k_cu_feaf2bbf_357704cuda3std3__48in_placeE:
	.zero		1
	.type		_ZN40_INTERNAL_e16949df_4_k_cu_feaf2bbf_357704cuda3std6ranges3__45__cpo9iter_moveE,@object
	.size		_ZN40_INTERNAL_e16949df_4_k_cu_feaf2bbf_357704cuda3std6ranges3__45__cpo9iter_moveE,(_ZN40_INTERNAL_e16949df_4_k_cu_feaf2bbf_357704cuda3std3__45__cpo5beginE - _ZN40_INTERNAL_e16949df_4_k_cu_feaf2bbf_357704cuda3std6ranges3__45__cpo9iter_moveE)
_ZN40_INTERNAL_e16949df_4_k_cu_feaf2bbf_357704cuda3std6ranges3__45__cpo9iter_moveE:
	.zero		1
	.type		_ZN40_INTERNAL_e16949df_4_k_cu_feaf2bbf_357704cuda3std3__45__cpo5beginE,@object
	.size		_ZN40_INTERNAL_e16949df_4_k_cu_feaf2bbf_357704cuda3std3__45__cpo5beginE,(_ZN40_INTERNAL_e16949df_4_k_cu_feaf2bbf_357704cuda3std3__442_GLOBAL__N__e16949df_4_k_cu_feaf2bbf_357706ignoreE - _ZN40_INTERNAL_e16949df_4_k_cu_feaf2bbf_357704cuda3std3__45__cpo5beginE)
_ZN40_INTERNAL_e16949df_4_k_cu_feaf2bbf_357704cuda3std3__45__cpo5beginE:
	.zero		1
	.type		_ZN40_INTERNAL_e16949df_4_k_cu_feaf2bbf_357704cuda3std3__442_GLOBAL__N__e16949df_4_k_cu_feaf2bbf_357706ignoreE,@object
	.size		_ZN40_INTERNAL_e16949df_4_k_cu_feaf2bbf_357704cuda3std3__442_GLOBAL__N__e16949df_4_k_cu_feaf2bbf_357706ignoreE,(_ZN40_INTERNAL_e16949df_4_k_cu_feaf2bbf_357704cute7productE - _ZN40_INTERNAL_e16949df_4_k_cu_feaf2bbf_357704cuda3std3__442_GLOBAL__N__e16949df_4_k_cu_feaf2bbf_357706ignoreE)
_ZN40_INTERNAL_e16949df_4_k_cu_feaf2bbf_357704cuda3std3__442_GLOBAL__N__e16949df_4_k_cu_feaf2bbf_357706ignoreE:
	.zero		1
	.type		_ZN40_INTERNAL_e16949df_4_k_cu_feaf2bbf_357704cute7productE,@object
	.size		_ZN40_INTERNAL_e16949df_4_k_cu_feaf2bbf_357704cute7productE,(_ZN40_INTERNAL_e16949df_4_k_cu_feaf2bbf_357704cuda3std3__45__cpo3endE - _ZN40_INTERNAL_e16949df_4_k_cu_feaf2bbf_357704cute7productE)
_ZN40_INTERNAL_e16949df_4_k_cu_feaf2bbf_357704cute7productE:
	.zero		1
	.type		_ZN40_INTERNAL_e16949df_4_k_cu_feaf2bbf_357704cuda3std3__45__cpo3endE,@object
	.size		_ZN40_INTERNAL_e16949df_4_k_cu_feaf2bbf_357704cuda3std3__45__cpo3endE,(_ZN40_INTERNAL_e16949df_4_k_cu_feaf2bbf_357704cuda3std3__419piecewise_constructE - _ZN40_INTERNAL_e16949df_4_k_cu_feaf2bbf_357704cuda3std3__45__cpo3endE)
_ZN40_INTERNAL_e16949df_4_k_cu_feaf2bbf_357704cuda3std3__45__cpo3endE:
	.zero		1
	.type		_ZN40_INTERNAL_e16949df_4_k_cu_feaf2bbf_357704cuda3std3__419piecewise_constructE,@object
	.size		_ZN40_INTERNAL_e16949df_4_k_cu_feaf2bbf_357704cuda3std3__419piecewise_constructE,(_ZN40_INTERNAL_e16949df_4_k_cu_feaf2bbf_357704cuda3std3__45__cpo4cendE - _ZN40_INTERNAL_e16949df_4_k_cu_feaf2bbf_357704cuda3std3__419piecewise_constructE)
_ZN40_INTERNAL_e16949df_4_k_cu_feaf2bbf_357704cuda3std3__419piecewise_constructE:
	.zero		1
	.type		_ZN40_INTERNAL_e16949df_4_k_cu_feaf2bbf_357704cuda3std3__45__cpo4cendE,@object
	.size		_ZN40_INTERNAL_e16949df_4_k_cu_feaf2bbf_357704cuda3std3__45__cpo4cendE,(_ZN40_INTERNAL_e16949df_4_k_cu_feaf2bbf_357704cuda3std6ranges3__45__cpo4swapE - _ZN40_INTERNAL_e16949df_4_k_cu_feaf2bbf_357704cuda3std3__45__cpo4cendE)
_ZN40_INTERNAL_e16949df_4_k_cu_feaf2bbf_357704cuda3std3__45__cpo4cendE:
	.zero		1
	.type		_ZN40_INTERNAL_e16949df_4_k_cu_feaf2bbf_357704cuda3std6ranges3__45__cpo4swapE,@object
	.size		_ZN40_INTERNAL_e16949df_4_k_cu_feaf2bbf_357704cuda3std6ranges3__45__cpo4swapE,(.L_10 - _ZN40_INTERNAL_e16949df_4_k_cu_feaf2bbf_357704cuda3std6ranges3__45__cpo4swapE)
_ZN40_INTERNAL_e16949df_4_k_cu_feaf2bbf_357704cuda3std6ranges3__45__cpo4swapE:
	.zero		1
.L_10:


//--------------------- .nv.constant0._ZN7cutlass13device_kernelINS_4gemm6kernel13GemmUniversalIN4cute5tupleIJiiiiEEENS1_10collective13CollectiveMmaINS1_35MainloopSm100TmaUmmaWarpSpecializedILi2ELi2ELi4ENS5_IJNS4_1CILi8EEENSA_ILi1EEESC_EEEEENS5_IJNSA_ILi64EEENSA_ILi256EEENSA_ILi128EEEEEENS_6half_tENS5_IJlSC_lEEESJ_SK_NS4_8TiledMMAINS4_8MMA_AtomIJNS4_20SM100_MMA_F16BF16_SSISJ_SJ_fLi64ELi256ELNS4_4UMMA5MajorE0ELSP_0ELNSO_7ScaleInE0ELSQ_0EEEEEENS4_6LayoutINS5_IJSC_SC_SC_EEENS5_IJNSA_ILi0EEESV_SV_EEEEENS5_IJNS4_10UnderscoreESY_SY_EEEEENS4_13SM90_TMA_LOADENS4_14ComposedLayoutINS4_7SwizzleILi3ELi4ELi3EEENS4_18smem_ptr_flag_bitsILi16EEENST_INS5_IJSB_SF_EEENS5_IJSF_SC_EEEEEEEvNS4_8identityENS4_23SM90_TMA_LOAD_MULTICASTES1A_vS1B_EENS_8epilogue10collective18CollectiveEpilogueINS1E_23Sm100TmaWarpSpecializedILi4ELi2ELi32ELb1ELb0EEEJSI_NS5_IJNST_ISF_SC_EES1J_EEESJ_SK_SJ_SK_NS1E_6fusion15FusionCallbacksIS1I_NS1L_17LinearCombinationISJ_fSJ_fLNS_15FloatRoundStyleE2EEESI_S1K_JEEENS4_5SM1004TMEM4LOAD26SM100_TMEM_LOAD_16dp256b8xES11_S1A_NS4_17SM75_U32x4_LDSM_NENS4_14SM90_TMA_STOREES1A_NS4_17SM90_U32x4_STSM_NENS4_39AutoVectorizingCopyWithAssumedAlignmentILi128EEEEEEvvEEEEvNT_6ParamsE --------------------------
	.section	.nv.constant0._ZN7cutlass13device_kernelINS_4gemm6kernel13GemmUniversalIN4cute5tupleIJiiiiEEENS1_10collective13CollectiveMmaINS1_35MainloopSm100TmaUmmaWarpSpecializedILi2ELi2ELi4ENS5_IJNS4_1CILi8EEENSA_ILi1EEESC_EEEEENS5_IJNSA_ILi64EEENSA_ILi256EEENSA_ILi128EEEEEENS_6half_tENS5_IJlSC_lEEESJ_SK_NS4_8TiledMMAINS4_8MMA_AtomIJNS4_20SM100_MMA_F16BF16_SSISJ_SJ_fLi64ELi256ELNS4_4UMMA5MajorE0ELSP_0ELNSO_7ScaleInE0ELSQ_0EEEEEENS4_6LayoutINS5_IJSC_SC_SC_EEENS5_IJNSA_ILi0EEESV_SV_EEEEENS5_IJNS4_10UnderscoreESY_SY_EEEEENS4_13SM90_TMA_LOADENS4_14ComposedLayoutINS4_7SwizzleILi3ELi4ELi3EEENS4_18smem_ptr_flag_bitsILi16EEENST_INS5_IJSB_SF_EEENS5_IJSF_SC_EEEEEEEvNS4_8identityENS4_23SM90_TMA_LOAD_MULTICASTES1A_vS1B_EENS_8epilogue10collective18CollectiveEpilogueINS1E_23Sm100TmaWarpSpecializedILi4ELi2ELi32ELb1ELb0EEEJSI_NS5_IJNST_ISF_SC_EES1J_EEESJ_SK_SJ_SK_NS1E_6fusion15FusionCallbacksIS1I_NS1L_17LinearCombinationISJ_fSJ_fLNS_15FloatRoundStyleE2EEESI_S1K_JEEENS4_5SM1004TMEM4LOAD26SM100_TMEM_LOAD_16dp256b8xES11_S1A_NS4_17SM75_U32x4_LDSM_NENS4_14SM90_TMA_STOREES1A_NS4_17SM90_U32x4_STSM_NENS4_39AutoVectorizingCopyWithAssumedAlignmentILi128EEEEEEvvEEEEvNT_6ParamsE,"a",@progbits
	.sectionflags	@""
	.align	4
.nv.constant0._ZN7cutlass13device_kernelINS_4gemm6kernel13GemmUniversalIN4cute5tupleIJiiiiEEENS1_10collective13CollectiveMmaINS1_35MainloopSm100TmaUmmaWarpSpecializedILi2ELi2ELi4ENS5_IJNS4_1CILi8EEENSA_ILi1EEESC_EEEEENS5_IJNSA_ILi64EEENSA_ILi256EEENSA_ILi128EEEEEENS_6half_tENS5_IJlSC_lEEESJ_SK_NS4_8TiledMMAINS4_8MMA_AtomIJNS4_20SM100_MMA_F16BF16_SSISJ_SJ_fLi64ELi256ELNS4_4UMMA5MajorE0ELSP_0ELNSO_7ScaleInE0ELSQ_0EEEEEENS4_6LayoutINS5_IJSC_SC_SC_EEENS5_IJNSA_ILi0EEESV_SV_EEEEENS5_IJNS4_10UnderscoreESY_SY_EEEEENS4_13SM90_TMA_LOADENS4_14ComposedLayoutINS4_7SwizzleILi3ELi4ELi3EEENS4_18smem_ptr_flag_bitsILi16EEENST_INS5_IJSB_SF_EEENS5_IJSF_SC_EEEEEEEvNS4_8identityENS4_23SM90_TMA_LOAD_MULTICASTES1A_vS1B_EENS_8epilogue10collective18CollectiveEpilogueINS1E_23Sm100TmaWarpSpecializedILi4ELi2ELi32ELb1ELb0EEEJSI_NS5_IJNST_ISF_SC_EES1J_EEESJ_SK_SJ_SK_NS1E_6fusion15FusionCallbacksIS1I_NS1L_17LinearCombinationISJ_fSJ_fLNS_15FloatRoundStyleE2EEESI_S1K_JEEENS4_5SM1004TMEM4LOAD26SM100_TMEM_LOAD_16dp256b8xES11_S1A_NS4_17SM75_U32x4_LDSM_NENS4_14SM90_TMA_STOREES1A_NS4_17SM90_U32x4_STSM_NENS4_39AutoVectorizingCopyWithAssumedAlignmentILi128EEEEEEvvEEEEvNT_6ParamsE:
	.zero		2944


//--------------------- SYMBOLS --------------------------

	.type		.nv.reservedSmem.offset0,@object
	.size		.nv.reservedSmem.offset0,0x4
	.type		.nv.reservedSmem.cap,@object
	.size		.nv.reservedSmem.cap,0x4
	.type		__assertfail,@function
